	.target	sm_90a

	.elftype	@"ET_EXEC"


//--------------------- .note.nv.tkinfo           --------------------------
	.section	.note.nv.tkinfo,"",@"SHT_NOTE"
	.sectionflags	@"SHF_NOTE_NV_TKINFO"
	.tkinfo
        /*0018*/ 	.word	0x00000002
        /*0030*/ 	.string	""
        /*0030*/ 	.string	"ptxas"
        /*0030*/ 	.string	"Cuda compilation tools, release 13.0, V13.0.88"
        /*0030*/ 	.string	"Build cuda_13.0.r13.0/compiler.36424714_0"
        /*0030*/ 	.string	"-arch sm_90a -m 64 "



//--------------------- .note.nv.cuinfo           --------------------------
	.section	.note.nv.cuinfo,"",@"SHT_NOTE"
	.sectionflags	@"SHF_NOTE_NV_CUINFO"
        /*0018*/ 	.short	0x0002
        /*001a*/ 	.short	0x005a
        /*001c*/ 	.short	0x0082
	.zero		2


//--------------------- .nv.info                  --------------------------
	.section	.nv.info,"",@"SHT_CUDA_INFO"
	.align	4


	//----- nvinfo : EIATTR_REGCOUNT
	.align		4
        /*0000*/ 	.byte	0x04, 0x2f
        /*0002*/ 	.short	(.L_15 - .L_14)
	.align		4
.L_14:
        /*0004*/ 	.word	index@(_ZN7cutlass13device_kernelINS_4gemm6kernel13GemmUniversalIN4cute5tupleIJiiiiEEENS1_10collective13CollectiveMmaINS1_34MainloopSm90TmaGmmaWarpSpecializedILi34ENS5_IJNS4_1CILi2EEENSA_ILi1EEESC_EEENS1_35KernelTmaWarpSpecializedCooperativeEEENS5_IJNSA_ILi192EEENSA_ILi16EEESH_EEENS_6half_tENS5_IJlSC_lEEESJ_SK_NS4_8TiledMMAINS4_8MMA_AtomIJNS4_4SM904GMMA25MMA_64x16x16_F32F16F16_SSILNSO_5MajorE0ELSQ_0ELNSO_7ScaleInE1ELSR_1EEEEEENS4_6LayoutISD_NS5_IJSC_NSA_ILi0EEESV_EEEEENS5_IJNS4_10UnderscoreESY_SY_EEEEENS4_13SM90_TMA_LOADENS4_14ComposedLayoutINS4_7SwizzleILi1ELi4ELi3EEENS4_18smem_ptr_flag_bitsILi16EEENSU_INS5_IJNSA_ILi8EEESH_EEENS5_IJSH_SC_EEEEEEEvNS4_8identityENS4_23SM90_TMA_LOAD_MULTICASTES1B_vS1C_EENS_8epilogue10collective6detail29Sm90TmaWarpSpecializedAdapterINS1G_15DefaultEpilogueISJ_SK_SK_NS1F_6thread17LinearCombinationISJ_Li1EffLNS1K_9ScaleType4KindE0ELNS_15FloatRoundStyleE2ESJ_EENS1_15EpilogueDefaultEEEEEvvEEEEvNT_6ParamsE)
        /*0008*/ 	.word	0x000000a8


	//----- nvinfo : EIATTR_FRAME_SIZE
	.align		4
.L_15:
        /*000c*/ 	.byte	0x04, 0x11
        /*000e*/ 	.short	(.L_17 - .L_16)
	.align		4
.L_16:
        /*0010*/ 	.word	index@(_ZN7cutlass13device_kernelINS_4gemm6kernel13GemmUniversalIN4cute5tupleIJiiiiEEENS1_10collective13CollectiveMmaINS1_34MainloopSm90TmaGmmaWarpSpecializedILi34ENS5_IJNS4_1CILi2EEENSA_ILi1EEESC_EEENS1_35KernelTmaWarpSpecializedCooperativeEEENS5_IJNSA_ILi192EEENSA_ILi16EEESH_EEENS_6half_tENS5_IJlSC_lEEESJ_SK_NS4_8TiledMMAINS4_8MMA_AtomIJNS4_4SM904GMMA25MMA_64x16x16_F32F16F16_SSILNSO_5MajorE0ELSQ_0ELNSO_7ScaleInE1ELSR_1EEEEEENS4_6LayoutISD_NS5_IJSC_NSA_ILi0EEESV_EEEEENS5_IJNS4_10UnderscoreESY_SY_EEEEENS4_13SM90_TMA_LOADENS4_14ComposedLayoutINS4_7SwizzleILi1ELi4ELi3EEENS4_18smem_ptr_flag_bitsILi16EEENSU_INS5_IJNSA_ILi8EEESH_EEENS5_IJSH_SC_EEEEEEEvNS4_8identityENS4_23SM90_TMA_LOAD_MULTICASTES1B_vS1C_EENS_8epilogue10collective6detail29Sm90TmaWarpSpecializedAdapterINS1G_15DefaultEpilogueISJ_SK_SK_NS1F_6thread17LinearCombinationISJ_Li1EffLNS1K_9ScaleType4KindE0ELNS_15FloatRoundStyleE2ESJ_EENS1_15EpilogueDefaultEEEEEvvEEEEvNT_6ParamsE)
        /*0014*/ 	.word	0x00000000


	//----- nvinfo : EIATTR_MIN_STACK_SIZE
	.align		4
.L_17:
        /*0018*/ 	.byte	0x04, 0x12
        /*001a*/ 	.short	(.L_19 - .L_18)
	.align		4
.L_18:
        /*001c*/ 	.word	index@(_ZN7cutlass13device_kernelINS_4gemm6kernel13GemmUniversalIN4cute5tupleIJiiiiEEENS1_10collective13CollectiveMmaINS1_34MainloopSm90TmaGmmaWarpSpecializedILi34ENS5_IJNS4_1CILi2EEENSA_ILi1EEESC_EEENS1_35KernelTmaWarpSpecializedCooperativeEEENS5_IJNSA_ILi192EEENSA_ILi16EEESH_EEENS_6half_tENS5_IJlSC_lEEESJ_SK_NS4_8TiledMMAINS4_8MMA_AtomIJNS4_4SM904GMMA25MMA_64x16x16_F32F16F16_SSILNSO_5MajorE0ELSQ_0ELNSO_7ScaleInE1ELSR_1EEEEEENS4_6LayoutISD_NS5_IJSC_NSA_ILi0EEESV_EEEEENS5_IJNS4_10UnderscoreESY_SY_EEEEENS4_13SM90_TMA_LOADENS4_14ComposedLayoutINS4_7SwizzleILi1ELi4ELi3EEENS4_18smem_ptr_flag_bitsILi16EEENSU_INS5_IJNSA_ILi8EEESH_EEENS5_IJSH_SC_EEEEEEEvNS4_8identityENS4_23SM90_TMA_LOAD_MULTICASTES1B_vS1C_EENS_8epilogue10collective6detail29Sm90TmaWarpSpecializedAdapterINS1G_15DefaultEpilogueISJ_SK_SK_NS1F_6thread17LinearCombinationISJ_Li1EffLNS1K_9ScaleType4KindE0ELNS_15FloatRoundStyleE2ESJ_EENS1_15EpilogueDefaultEEEEEvvEEEEvNT_6ParamsE)
        /*0020*/ 	.word	0x00000000
.L_19:


//--------------------- .nv.compat                --------------------------
	.section	.nv.compat,"",@"SHT_CUDA_COMPAT_INFO"
	.align	4
        /*0000*/ 	.byte	0x02, 0x09, 0x01, 0x00, 0x02, 0x02, 0x04, 0x00, 0x02, 0x05, 0x05, 0x00, 0x03, 0x07, 0x01, 0x01
        /*0010*/ 	.byte	0x02, 0x03, 0x01, 0x00, 0x02, 0x06, 0x01, 0x00, 0x04, 0x0b, 0x08, 0x00, 0x00, 0x00, 0x00, 0x00
        /*0020*/ 	.byte	0x00, 0x00, 0x00, 0x00


//--------------------- .nv.info._ZN7cutlass13device_kernelINS_4gemm6kernel13GemmUniversalIN4cute5tupleIJiiiiEEENS1_10collective13CollectiveMmaINS1_34MainloopSm90TmaGmmaWarpSpecializedILi34ENS5_IJNS4_1CILi2EEENSA_ILi1EEESC_EEENS1_35KernelTmaWarpSpecializedCooperativeEEENS5_IJNSA_ILi192EEENSA_ILi16EEESH_EEENS_6half_tENS5_IJlSC_lEEESJ_SK_NS4_8TiledMMAINS4_8MMA_AtomIJNS4_4SM904GMMA25MMA_64x16x16_F32F16F16_SSILNSO_5MajorE0ELSQ_0ELNSO_7ScaleInE1ELSR_1EEEEEENS4_6LayoutISD_NS5_IJSC_NSA_ILi0EEESV_EEEEENS5_IJNS4_10UnderscoreESY_SY_EEEEENS4_13SM90_TMA_LOADENS4_14ComposedLayoutINS4_7SwizzleILi1ELi4ELi3EEENS4_18smem_ptr_flag_bitsILi16EEENSU_INS5_IJNSA_ILi8EEESH_EEENS5_IJSH_SC_EEEEEEEvNS4_8identityENS4_23SM90_TMA_LOAD_MULTICASTES1B_vS1C_EENS_8epilogue10collective6detail29Sm90TmaWarpSpecializedAdapterINS1G_15DefaultEpilogueISJ_SK_SK_NS1F_6thread17LinearCombinationISJ_Li1EffLNS1K_9ScaleType4KindE0ELNS_15FloatRoundStyleE2ESJ_EENS1_15EpilogueDefaultEEEEEvvEEEEvNT_6ParamsE --------------------------
	.section	.nv.info._ZN7cutlass13device_kernelINS_4gemm6kernel13GemmUniversalIN4cute5tupleIJiiiiEEENS1_10collective13CollectiveMmaINS1_34MainloopSm90TmaGmmaWarpSpecializedILi34ENS5_IJNS4_1CILi2EEENSA_ILi1EEESC_EEENS1_35KernelTmaWarpSpecializedCooperativeEEENS5_IJNSA_ILi192EEENSA_ILi16EEESH_EEENS_6half_tENS5_IJlSC_lEEESJ_SK_NS4_8TiledMMAINS4_8MMA_AtomIJNS4_4SM904GMMA25MMA_64x16x16_F32F16F16_SSILNSO_5MajorE0ELSQ_0ELNSO_7ScaleInE1ELSR_1EEEEEENS4_6LayoutISD_NS5_IJSC_NSA_ILi0EEESV_EEEEENS5_IJNS4_10UnderscoreESY_SY_EEEEENS4_13SM90_TMA_LOADENS4_14ComposedLayoutINS4_7SwizzleILi1ELi4ELi3EEENS4_18smem_ptr_flag_bitsILi16EEENSU_INS5_IJNSA_ILi8EEESH_EEENS5_IJSH_SC_EEEEEEEvNS4_8identityENS4_23SM90_TMA_LOAD_MULTICASTES1B_vS1C_EENS_8epilogue10collective6detail29Sm90TmaWarpSpecializedAdapterINS1G_15DefaultEpilogueISJ_SK_SK_NS1F_6thread17LinearCombinationISJ_Li1EffLNS1K_9ScaleType4KindE0ELNS_15FloatRoundStyleE2ESJ_EENS1_15EpilogueDefaultEEEEEvvEEEEvNT_6ParamsE,"",@"SHT_CUDA_INFO"
	.sectionflags	@""
	.align	4


	//----- nvinfo : EIATTR_CUDA_API_VERSION
	.align		4
        /*0000*/ 	.byte	0x04, 0x37
        /*0002*/ 	.short	(.L_21 - .L_20)
.L_20:
        /*0004*/ 	.word	0x00000082


	//----- nvinfo : EIATTR_KPARAM_INFO
	.align		4
.L_21:
        /*0008*/ 	.byte	0x04, 0x17
        /*000a*/ 	.short	(.L_23 - .L_22)
.L_22:
        /*000c*/ 	.word	0x00000000
        /*0010*/ 	.short	0x0000
        /*0012*/ 	.short	0x0070
        /*0014*/ 	.byte	0x00, 0xf0, 0x01, 0x10


	//----- nvinfo : EIATTR_SPARSE_MMA_MASK
	.align		4
.L_23:
        /*0018*/ 	.byte	0x03, 0x50
        /*001a*/ 	.short	0x0000


	//----- nvinfo : EIATTR_MAXREG_COUNT
	.align		4
        /*001c*/ 	.byte	0x03, 0x1b
        /*001e*/ 	.short	0x00a8


	//----- nvinfo : EIATTR_NUM_BARRIERS
	.align		4
        /*0020*/ 	.byte	0x02, 0x4c
        /*0022*/ 	.byte	0x01
	.zero		1


	//----- nvinfo : EIATTR_EXTERNS
	.align		4
        /*0024*/ 	.byte	0x04, 0x0f
        /*0026*/ 	.short	(.L_25 - .L_24)


	//   ....[0]....
	.align		4
.L_24:
        /*0028*/ 	.word	index@(__assertfail)


	//----- nvinfo : EIATTR_MERCURY_ISA_VERSION
	.align		4
.L_25:
        /*002c*/ 	.byte	0x03, 0x5f
        /*002e*/ 	.short	0x0101


	//----- nvinfo : EIATTR_INT_WARP_WIDE_INSTR_OFFSETS
	.align		4
        /*0030*/ 	.byte	0x04, 0x31
        /*0032*/ 	.short	(.L_27 - .L_26)


	//   ....[0]....
.L_26:
        /*0034*/ 	.word	0x00000870


	//   ....[1]....
        /*0038*/ 	.word	0x000008a0


	//   ....[2]....
        /*003c*/ 	.word	0x00000a70


	//   ....[3]....
        /*0040*/ 	.word	0x00002100


	//----- nvinfo : EIATTR_COOP_GROUP_MASK_REGIDS
	.align		4
.L_27:
        /*0044*/ 	.byte	0x04, 0x29
        /*0046*/ 	.short	(.L_29 - .L_28)


	//   ....[0]....
.L_28:
        /*0048*/ 	.word	0xffffffff


	//   ....[1]....
        /*004c*/ 	.word	0xffffffff


	//   ....[2]....
        /*0050*/ 	.word	0xffffffff


	//   ....[3]....
        /*0054*/ 	.word	0xffffffff


	//   ....[4]....
        /*0058*/ 	.word	0xffffffff


	//   ....[5]....
        /*005c*/ 	.word	0xffffffff


	//----- nvinfo : EIATTR_COOP_GROUP_INSTR_OFFSETS
	.align		4
.L_29:
        /*0060*/ 	.byte	0x04, 0x28
        /*0062*/ 	.short	(.L_31 - .L_30)


	//   ....[0]....
.L_30:
        /*0064*/ 	.word	0x00000060


	//   ....[1]....
        /*0068*/ 	.word	0x00000070


	//   ....[2]....
        /*006c*/ 	.word	0x00000130


	//   ....[3]....
        /*0070*/ 	.word	0x000006c0


	//   ....[4]....
        /*0074*/ 	.word	0x00000bf0


	//   ....[5]....
        /*0078*/ 	.word	0x000018a0


	//----- nvinfo : EIATTR_REG_RECONFIG
	.align		4
.L_31:
        /*007c*/ 	.byte	0x01, 0x54
	.zero		2


	//----- nvinfo : EIATTR_SYSCALL_OFFSETS
	.align		4
        /*0080*/ 	.byte	0x04, 0x46
        /*0082*/ 	.short	(.L_33 - .L_32)


	//   ....[0]....
.L_32:
        /*0084*/ 	.word	0x00001a90


	//----- nvinfo : EIATTR_MBARRIER_INSTR_OFFSETS
	.align		4
.L_33:
        /*0088*/ 	.byte	0x04, 0x39
        /*008a*/ 	.short	(.L_35 - .L_34)


	//   ....[0]....
.L_34:
        /*008c*/ 	.word	0x00000250
        /*0090*/ 	.word	0x000000ff
        /*0094*/ 	.word	0x00000000
        /*0098*/ 	.short	0x0100
        /*009a*/ 	.byte	0x08
	.zero		1


	//   ....[1]....
        /*009c*/ 	.word	0x00000260
        /*00a0*/ 	.word	0x000000ff
        /*00a4*/ 	.word	0x00000110
        /*00a8*/ 	.short	0x0100
        /*00aa*/ 	.byte	0x08
	.zero		1


	//   ....[2]....
        /*00ac*/ 	.word	0x00000270
        /*00b0*/ 	.word	0x000000ff
        /*00b4*/ 	.word	0x00000008
        /*00b8*/ 	.short	0x0100
        /*00ba*/ 	.byte	0x08
	.zero		1


	//   ....[3]....
        /*00bc*/ 	.word	0x00000280
        /*00c0*/ 	.word	0x000000ff
        /*00c4*/ 	.word	0x00000118
        /*00c8*/ 	.short	0x0100
        /*00ca*/ 	.byte	0x08
	.zero		1


	//   ....[4]....
        /*00cc*/ 	.word	0x00000290
        /*00d0*/ 	.word	0x000000ff
        /*00d4*/ 	.word	0x00000010
        /*00d8*/ 	.short	0x0100
        /*00da*/ 	.byte	0x08
	.zero		1


	//   ....[5]....
        /*00dc*/ 	.word	0x000002a0
        /*00e0*/ 	.word	0x000000ff
        /*00e4*/ 	.word	0x00000120
        /*00e8*/ 	.short	0x0100
        /*00ea*/ 	.byte	0x08
	.zero		1


	//   ....[6]....
        /*00ec*/ 	.word	0x000002b0
        /*00f0*/ 	.word	0x000000ff
        /*00f4*/ 	.word	0x00000018
        /*00f8*/ 	.short	0x0100
        /*00fa*/ 	.byte	0x08
	.zero		1


	//   ....[7]....
        /*00fc*/ 	.word	0x000002c0
        /*0100*/ 	.word	0x000000ff
        /*0104*/ 	.word	0x00000128
        /*0108*/ 	.short	0x0100
        /*010a*/ 	.byte	0x08
	.zero		1


	//   ....[8]....
        /*010c*/ 	.word	0x000002d0
        /*0110*/ 	.word	0x000000ff
        /*0114*/ 	.word	0x00000020
        /*0118*/ 	.short	0x0100
        /*011a*/ 	.byte	0x08
	.zero		1


	//   ....[9]....
        /*011c*/ 	.word	0x000002e0
        /*0120*/ 	.word	0x000000ff
        /*0124*/ 	.word	0x00000130
        /*0128*/ 	.short	0x0100
        /*012a*/ 	.byte	0x08
	.zero		1


	//   ....[10]....
        /*012c*/ 	.word	0x000002f0
        /*0130*/ 	.word	0x000000ff
        /*0134*/ 	.word	0x00000028
        /*0138*/ 	.short	0x0100
        /*013a*/ 	.byte	0x08
	.zero		1


	//   ....[11]....
        /*013c*/ 	.word	0x00000300
        /*0140*/ 	.word	0x000000ff
        /*0144*/ 	.word	0x00000138
        /*0148*/ 	.short	0x0100
        /*014a*/ 	.byte	0x08
	.zero		1


	//   ....[12]....
        /*014c*/ 	.word	0x00000310
        /*0150*/ 	.word	0x000000ff
        /*0154*/ 	.word	0x00000030
        /*0158*/ 	.short	0x0100
        /*015a*/ 	.byte	0x08
	.zero		1


	//   ....[13]....
        /*015c*/ 	.word	0x00000320
        /*0160*/ 	.word	0x000000ff
        /*0164*/ 	.word	0x00000140
        /*0168*/ 	.short	0x0100
        /*016a*/ 	.byte	0x08
	.zero		1


	//   ....[14]....
        /*016c*/ 	.word	0x00000330
        /*0170*/ 	.word	0x000000ff
        /*0174*/ 	.word	0x00000038
        /*0178*/ 	.short	0x0100
        /*017a*/ 	.byte	0x08
	.zero		1


	//   ....[15]....
        /*017c*/ 	.word	0x00000340
        /*0180*/ 	.word	0x000000ff
        /*0184*/ 	.word	0x00000148
        /*0188*/ 	.short	0x0100
        /*018a*/ 	.byte	0x08
	.zero		1


	//   ....[16]....
        /*018c*/ 	.word	0x00000350
        /*0190*/ 	.word	0x000000ff
        /*0194*/ 	.word	0x00000040
        /*0198*/ 	.short	0x0100
        /*019a*/ 	.byte	0x08
	.zero		1


	//   ....[17]....
        /*019c*/ 	.word	0x00000360
        /*01a0*/ 	.word	0x000000ff
        /*01a4*/ 	.word	0x00000150
        /*01a8*/ 	.short	0x0100
        /*01aa*/ 	.byte	0x08
	.zero		1


	//   ....[18]....
        /*01ac*/ 	.word	0x00000370
        /*01b0*/ 	.word	0x000000ff
        /*01b4*/ 	.word	0x00000048
        /*01b8*/ 	.short	0x0100
        /*01ba*/ 	.byte	0x08
	.zero		1


	//   ....[19]....
        /*01bc*/ 	.word	0x00000380
        /*01c0*/ 	.word	0x000000ff
        /*01c4*/ 	.word	0x00000158
        /*01c8*/ 	.short	0x0100
        /*01ca*/ 	.byte	0x08
	.zero		1


	//   ....[20]....
        /*01cc*/ 	.word	0x00000390
        /*01d0*/ 	.word	0x000000ff
        /*01d4*/ 	.word	0x00000050
        /*01d8*/ 	.short	0x0100
        /*01da*/ 	.byte	0x08
	.zero		1


	//   ....[21]....
        /*01dc*/ 	.word	0x000003a0
        /*01e0*/ 	.word	0x000000ff
        /*01e4*/ 	.word	0x00000160
        /*01e8*/ 	.short	0x0100
        /*01ea*/ 	.byte	0x08
	.zero		1


	//   ....[22]....
        /*01ec*/ 	.word	0x000003b0
        /*01f0*/ 	.word	0x000000ff
        /*01f4*/ 	.word	0x00000058
        /*01f8*/ 	.short	0x0100
        /*01fa*/ 	.byte	0x08
	.zero		1


	//   ....[23]....
        /*01fc*/ 	.word	0x000003c0
        /*0200*/ 	.word	0x000000ff
        /*0204*/ 	.word	0x00000168
        /*0208*/ 	.short	0x0100
        /*020a*/ 	.byte	0x08
	.zero		1


	//   ....[24]....
        /*020c*/ 	.word	0x000003d0
        /*0210*/ 	.word	0x000000ff
        /*0214*/ 	.word	0x00000060
        /*0218*/ 	.short	0x0100
        /*021a*/ 	.byte	0x08
	.zero		1


	//   ....[25]....
        /*021c*/ 	.word	0x000003e0
        /*0220*/ 	.word	0x000000ff
        /*0224*/ 	.word	0x00000170
        /*0228*/ 	.short	0x0100
        /*022a*/ 	.byte	0x08
	.zero		1


	//   ....[26]....
        /*022c*/ 	.word	0x000003f0
        /*0230*/ 	.word	0x000000ff
        /*0234*/ 	.word	0x00000068
        /*0238*/ 	.short	0x0100
        /*023a*/ 	.byte	0x08
	.zero		1


	//   ....[27]....
        /*023c*/ 	.word	0x00000400
        /*0240*/ 	.word	0x000000ff
        /*0244*/ 	.word	0x00000178
        /*0248*/ 	.short	0x0100
        /*024a*/ 	.byte	0x08
	.zero		1


	//   ....[28]....
        /*024c*/ 	.word	0x00000410
        /*0250*/ 	.word	0x000000ff
        /*0254*/ 	.word	0x00000070
        /*0258*/ 	.short	0x0100
        /*025a*/ 	.byte	0x08
	.zero		1


	//   ....[29]....
        /*025c*/ 	.word	0x00000420
        /*0260*/ 	.word	0x000000ff
        /*0264*/ 	.word	0x00000180
        /*0268*/ 	.short	0x0100
        /*026a*/ 	.byte	0x08
	.zero		1


	//   ....[30]....
        /*026c*/ 	.word	0x00000430
        /*0270*/ 	.word	0x000000ff
        /*0274*/ 	.word	0x00000078
        /*0278*/ 	.short	0x0100
        /*027a*/ 	.byte	0x08
	.zero		1


	//   ....[31]....
        /*027c*/ 	.word	0x00000440
        /*0280*/ 	.word	0x000000ff
        /*0284*/ 	.word	0x00000188
        /*0288*/ 	.short	0x0100
        /*028a*/ 	.byte	0x08
	.zero		1


	//   ....[32]....
        /*028c*/ 	.word	0x00000450
        /*0290*/ 	.word	0x000000ff
        /*0294*/ 	.word	0x00000080
        /*0298*/ 	.short	0x0100
        /*029a*/ 	.byte	0x08
	.zero		1


	//   ....[33]....
        /*029c*/ 	.word	0x00000460
        /*02a0*/ 	.word	0x000000ff
        /*02a4*/ 	.word	0x00000190
        /*02a8*/ 	.short	0x0100
        /*02aa*/ 	.byte	0x08
	.zero		1


	//   ....[34]....
        /*02ac*/ 	.word	0x00000470
        /*02b0*/ 	.word	0x000000ff
        /*02b4*/ 	.word	0x00000088
        /*02b8*/ 	.short	0x0100
        /*02ba*/ 	.byte	0x08
	.zero		1


	//   ....[35]....
        /*02bc*/ 	.word	0x00000480
        /*02c0*/ 	.word	0x000000ff
        /*02c4*/ 	.word	0x00000198
        /*02c8*/ 	.short	0x0100
        /*02ca*/ 	.byte	0x08
	.zero		1


	//   ....[36]....
        /*02cc*/ 	.word	0x00000490
        /*02d0*/ 	.word	0x000000ff
        /*02d4*/ 	.word	0x00000090
        /*02d8*/ 	.short	0x0100
        /*02da*/ 	.byte	0x08
	.zero		1


	//   ....[37]....
        /*02dc*/ 	.word	0x000004a0
        /*02e0*/ 	.word	0x000000ff
        /*02e4*/ 	.word	0x000001a0
        /*02e8*/ 	.short	0x0100
        /*02ea*/ 	.byte	0x08
	.zero		1


	//   ....[38]....
        /*02ec*/ 	.word	0x000004b0
        /*02f0*/ 	.word	0x000000ff
        /*02f4*/ 	.word	0x00000098
        /*02f8*/ 	.short	0x0100
        /*02fa*/ 	.byte	0x08
	.zero		1


	//   ....[39]....
        /*02fc*/ 	.word	0x000004c0
        /*0300*/ 	.word	0x000000ff
        /*0304*/ 	.word	0x000001a8
        /*0308*/ 	.short	0x0100
        /*030a*/ 	.byte	0x08
	.zero		1


	//   ....[40]....
        /*030c*/ 	.word	0x000004d0
        /*0310*/ 	.word	0x000000ff
        /*0314*/ 	.word	0x000000a0
        /*0318*/ 	.short	0x0100
        /*031a*/ 	.byte	0x08
	.zero		1


	//   ....[41]....
        /*031c*/ 	.word	0x000004e0
        /*0320*/ 	.word	0x000000ff
        /*0324*/ 	.word	0x000001b0
        /*0328*/ 	.short	0x0100
        /*032a*/ 	.byte	0x08
	.zero		1


	//   ....[42]....
        /*032c*/ 	.word	0x000004f0
        /*0330*/ 	.word	0x000000ff
        /*0334*/ 	.word	0x000000a8
        /*0338*/ 	.short	0x0100
        /*033a*/ 	.byte	0x08
	.zero		1


	//   ....[43]....
        /*033c*/ 	.word	0x00000500
        /*0340*/ 	.word	0x000000ff
        /*0344*/ 	.word	0x000001b8
        /*0348*/ 	.short	0x0100
        /*034a*/ 	.byte	0x08
	.zero		1


	//   ....[44]....
        /*034c*/ 	.word	0x00000510
        /*0350*/ 	.word	0x000000ff
        /*0354*/ 	.word	0x000000b0
        /*0358*/ 	.short	0x0100
        /*035a*/ 	.byte	0x08
	.zero		1


	//   ....[45]....
        /*035c*/ 	.word	0x00000520
        /*0360*/ 	.word	0x000000ff
        /*0364*/ 	.word	0x000001c0
        /*0368*/ 	.short	0x0100
        /*036a*/ 	.byte	0x08
	.zero		1


	//   ....[46]....
        /*036c*/ 	.word	0x00000530
        /*0370*/ 	.word	0x000000ff
        /*0374*/ 	.word	0x000000b8
        /*0378*/ 	.short	0x0100
        /*037a*/ 	.byte	0x08
	.zero		1


	//   ....[47]....
        /*037c*/ 	.word	0x00000540
        /*0380*/ 	.word	0x000000ff
        /*0384*/ 	.word	0x000001c8
        /*0388*/ 	.short	0x0100
        /*038a*/ 	.byte	0x08
	.zero		1


	//   ....[48]....
        /*038c*/ 	.word	0x00000550
        /*0390*/ 	.word	0x000000ff
        /*0394*/ 	.word	0x000000c0
        /*0398*/ 	.short	0x0100
        /*039a*/ 	.byte	0x08
	.zero		1


	//   ....[49]....
        /*039c*/ 	.word	0x00000560
        /*03a0*/ 	.word	0x000000ff
        /*03a4*/ 	.word	0x000001d0
        /*03a8*/ 	.short	0x0100
        /*03aa*/ 	.byte	0x08
	.zero		1


	//   ....[50]....
        /*03ac*/ 	.word	0x00000570
        /*03b0*/ 	.word	0x000000ff
        /*03b4*/ 	.word	0x000000c8
        /*03b8*/ 	.short	0x0100
        /*03ba*/ 	.byte	0x08
	.zero		1


	//   ....[51]....
        /*03bc*/ 	.word	0x00000580
        /*03c0*/ 	.word	0x000000ff
        /*03c4*/ 	.word	0x000001d8
        /*03c8*/ 	.short	0x0100
        /*03ca*/ 	.byte	0x08
	.zero		1


	//   ....[52]....
        /*03cc*/ 	.word	0x00000590
        /*03d0*/ 	.word	0x000000ff
        /*03d4*/ 	.word	0x000000d0
        /*03d8*/ 	.short	0x0100
        /*03da*/ 	.byte	0x08
	.zero		1


	//   ....[53]....
        /*03dc*/ 	.word	0x000005a0
        /*03e0*/ 	.word	0x000000ff
        /*03e4*/ 	.word	0x000001e0
        /*03e8*/ 	.short	0x0100
        /*03ea*/ 	.byte	0x08
	.zero		1


	//   ....[54]....
        /*03ec*/ 	.word	0x000005b0
        /*03f0*/ 	.word	0x000000ff
        /*03f4*/ 	.word	0x000000d8
        /*03f8*/ 	.short	0x0100
        /*03fa*/ 	.byte	0x08
	.zero		1


	//   ....[55]....
        /*03fc*/ 	.word	0x000005c0
        /*0400*/ 	.word	0x000000ff
        /*0404*/ 	.word	0x000001e8
        /*0408*/ 	.short	0x0100
        /*040a*/ 	.byte	0x08
	.zero		1


	//   ....[56]....
        /*040c*/ 	.word	0x000005d0
        /*0410*/ 	.word	0x000000ff
        /*0414*/ 	.word	0x000000e0
        /*0418*/ 	.short	0x0100
        /*041a*/ 	.byte	0x08
	.zero		1


	//   ....[57]....
        /*041c*/ 	.word	0x000005e0
        /*0420*/ 	.word	0x000000ff
        /*0424*/ 	.word	0x000001f0
        /*0428*/ 	.short	0x0100
        /*042a*/ 	.byte	0x08
	.zero		1


	//   ....[58]....
        /*042c*/ 	.word	0x000005f0
        /*0430*/ 	.word	0x000000ff
        /*0434*/ 	.word	0x000000e8
        /*0438*/ 	.short	0x0100
        /*043a*/ 	.byte	0x08
	.zero		1


	//   ....[59]....
        /*043c*/ 	.word	0x00000600
        /*0440*/ 	.word	0x000000ff
        /*0444*/ 	.word	0x000001f8
        /*0448*/ 	.short	0x0100
        /*044a*/ 	.byte	0x08
	.zero		1


	//   ....[60]....
        /*044c*/ 	.word	0x00000610
        /*0450*/ 	.word	0x000000ff
        /*0454*/ 	.word	0x000000f0
        /*0458*/ 	.short	0x0100
        /*045a*/ 	.byte	0x08
	.zero		1


	//   ....[61]....
        /*045c*/ 	.word	0x00000620
        /*0460*/ 	.word	0x000000ff
        /*0464*/ 	.word	0x00000200
        /*0468*/ 	.short	0x0100
        /*046a*/ 	.byte	0x08
	.zero		1


	//   ....[62]....
        /*046c*/ 	.word	0x00000630
        /*0470*/ 	.word	0x000000ff
        /*0474*/ 	.word	0x000000f8
        /*0478*/ 	.short	0x0100
        /*047a*/ 	.byte	0x08
	.zero		1


	//   ....[63]....
        /*047c*/ 	.word	0x00000640
        /*0480*/ 	.word	0x000000ff
        /*0484*/ 	.word	0x00000208
        /*0488*/ 	.short	0x0100
        /*048a*/ 	.byte	0x08
	.zero		1


	//   ....[64]....
        /*048c*/ 	.word	0x00000650
        /*0490*/ 	.word	0x000000ff
        /*0494*/ 	.word	0x00000100
        /*0498*/ 	.short	0x0100
        /*049a*/ 	.byte	0x08
	.zero		1


	//   ....[65]....
        /*049c*/ 	.word	0x00000660
        /*04a0*/ 	.word	0x000000ff
        /*04a4*/ 	.word	0x00000210
        /*04a8*/ 	.short	0x0100
        /*04aa*/ 	.byte	0x08
	.zero		1


	//   ....[66]....
        /*04ac*/ 	.word	0x00000670
        /*04b0*/ 	.word	0x000000ff
        /*04b4*/ 	.word	0x00000108
        /*04b8*/ 	.short	0x0100
        /*04ba*/ 	.byte	0x08
	.zero		1


	//   ....[67]....
        /*04bc*/ 	.word	0x00000680
        /*04c0*/ 	.word	0x000000ff
        /*04c4*/ 	.word	0x00000218
        /*04c8*/ 	.short	0x0100
        /*04ca*/ 	.byte	0x08
	.zero		1


	//   ....[68]....
        /*04cc*/ 	.word	0x00000b00
        /*04d0*/ 	.word	0x000000ff
        /*04d4*/ 	.word	0x00000230
        /*04d8*/ 	.short	0x0100
        /*04da*/ 	.byte	0x06
	.zero		1


	//   ....[69]....
        /*04dc*/ 	.word	0x00000b90
        /*04e0*/ 	.word	0x000000ff
        /*04e4*/ 	.word	0x00000238
        /*04e8*/ 	.short	0x0100
        /*04ea*/ 	.byte	0x06
	.zero		1


	//   ....[70]....
        /*04ec*/ 	.word	0x00001b50
        /*04f0*/ 	.word	0x00000003
        /*04f4*/ 	.word	0x00000000
        /*04f8*/ 	.short	0x010a
        /*04fa*/ 	.byte	0x3f
	.zero		1


	//   ....[71]....
        /*04fc*/ 	.word	0x00001bb0
        /*0500*/ 	.word	0x00000003
        /*0504*/ 	.word	0x00000000
        /*0508*/ 	.short	0x010a
        /*050a*/ 	.byte	0x3f
	.zero		1


	//   ....[72]....
        /*050c*/ 	.word	0x00001e20
        /*0510*/ 	.word	0x00000005
        /*0514*/ 	.word	0x00000000
        /*0518*/ 	.short	0x010a
        /*051a*/ 	.byte	0x3f
	.zero		1


	//   ....[73]....
        /*051c*/ 	.word	0x00001e60
        /*0520*/ 	.word	0x00000005
        /*0524*/ 	.word	0x00000000
        /*0528*/ 	.short	0x010a
        /*052a*/ 	.byte	0x3f
	.zero		1


	//   ....[74]....
        /*052c*/ 	.word	0x00001fb0
        /*0530*/ 	.word	0x00000005
        /*0534*/ 	.word	0x00000000
        /*0538*/ 	.short	0x0101
        /*053a*/ 	.byte	0x3f
	.zero		1


	//   ....[75]....
        /*053c*/ 	.word	0x000021a0
        /*0540*/ 	.word	0x00000003
        /*0544*/ 	.word	0x00000000
        /*0548*/ 	.short	0x0101
        /*054a*/ 	.byte	0x3f
	.zero		1


	//   ....[76]....
        /*054c*/ 	.word	0x000047f0
        /*0550*/ 	.word	0x00000018
        /*0554*/ 	.word	0x00000110
        /*0558*/ 	.short	0x010a
        /*055a*/ 	.byte	0x3f
	.zero		1


	//   ....[77]....
        /*055c*/ 	.word	0x00004b70
        /*0560*/ 	.word	0x00000003
        /*0564*/ 	.word	0x00000238
        /*0568*/ 	.short	0x0101
        /*056a*/ 	.byte	0x3f
	.zero		1


	//   ....[78]....
        /*056c*/ 	.word	0x000052d0
        /*0570*/ 	.word	0x00000005
        /*0574*/ 	.word	0x00000000
        /*0578*/ 	.short	0x010a
        /*057a*/ 	.byte	0x3f
	.zero		1


	//   ....[79]....
        /*057c*/ 	.word	0x00005350
        /*0580*/ 	.word	0x00000007
        /*0584*/ 	.word	0x00000000
        /*0588*/ 	.short	0x010a
        /*058a*/ 	.byte	0x3f
	.zero		1


	//   ....[80]....
        /*058c*/ 	.word	0x000053e0
        /*0590*/ 	.word	0x00000006
        /*0594*/ 	.word	0x00000000
        /*0598*/ 	.short	0x010a
        /*059a*/ 	.byte	0x3f
	.zero		1


	//   ....[81]....
        /*059c*/ 	.word	0x00005470
        /*05a0*/ 	.word	0x00000009
        /*05a4*/ 	.word	0x00000000
        /*05a8*/ 	.short	0x010a
        /*05aa*/ 	.byte	0x3f
	.zero		1


	//   ....[82]....
        /*05ac*/ 	.word	0x00005500
        /*05b0*/ 	.word	0x00000006
        /*05b4*/ 	.word	0x00000000
        /*05b8*/ 	.short	0x010a
        /*05ba*/ 	.byte	0x3f
	.zero		1


	//   ....[83]....
        /*05bc*/ 	.word	0x00005590
        /*05c0*/ 	.word	0x00000009
        /*05c4*/ 	.word	0x00000000
        /*05c8*/ 	.short	0x010a
        /*05ca*/ 	.byte	0x3f
	.zero		1


	//   ....[84]....
        /*05cc*/ 	.word	0x00005620
        /*05d0*/ 	.word	0x00000006
        /*05d4*/ 	.word	0x00000000
        /*05d8*/ 	.short	0x010a
        /*05da*/ 	.byte	0x3f
	.zero		1


	//   ....[85]....
        /*05dc*/ 	.word	0x000056b0
        /*05e0*/ 	.word	0x00000009
        /*05e4*/ 	.word	0x00000000
        /*05e8*/ 	.short	0x010a
        /*05ea*/ 	.byte	0x3f
	.zero		1


	//   ....[86]....
        /*05ec*/ 	.word	0x00005740
        /*05f0*/ 	.word	0x00000006
        /*05f4*/ 	.word	0x00000000
        /*05f8*/ 	.short	0x010a
        /*05fa*/ 	.byte	0x3f
	.zero		1


	//   ....[87]....
        /*05fc*/ 	.word	0x000057d0
        /*0600*/ 	.word	0x00000009
        /*0604*/ 	.word	0x00000000
        /*0608*/ 	.short	0x010a
        /*060a*/ 	.byte	0x3f
	.zero		1


	//   ....[88]....
        /*060c*/ 	.word	0x00005860
        /*0610*/ 	.word	0x00000006
        /*0614*/ 	.word	0x00000000
        /*0618*/ 	.short	0x010a
        /*061a*/ 	.byte	0x3f
	.zero		1


	//   ....[89]....
        /*061c*/ 	.word	0x000058f0
        /*0620*/ 	.word	0x00000009
        /*0624*/ 	.word	0x00000000
        /*0628*/ 	.short	0x010a
        /*062a*/ 	.byte	0x3f
	.zero		1


	//   ....[90]....
        /*062c*/ 	.word	0x00005980
        /*0630*/ 	.word	0x00000006
        /*0634*/ 	.word	0x00000000
        /*0638*/ 	.short	0x010a
        /*063a*/ 	.byte	0x3f
	.zero		1


	//   ....[91]....
        /*063c*/ 	.word	0x00005a10
        /*0640*/ 	.word	0x00000009
        /*0644*/ 	.word	0x00000000
        /*0648*/ 	.short	0x010a
        /*064a*/ 	.byte	0x3f
	.zero		1


	//   ....[92]....
        /*064c*/ 	.word	0x00005aa0
        /*0650*/ 	.word	0x00000006
        /*0654*/ 	.word	0x00000000
        /*0658*/ 	.short	0x010a
        /*065a*/ 	.byte	0x3f
	.zero		1


	//   ....[93]....
        /*065c*/ 	.word	0x00005b30
        /*0660*/ 	.word	0x00000009
        /*0664*/ 	.word	0x00000000
        /*0668*/ 	.short	0x010a
        /*066a*/ 	.byte	0x3f
	.zero		1


	//   ....[94]....
        /*066c*/ 	.word	0x00005bc0
        /*0670*/ 	.word	0x00000006
        /*0674*/ 	.word	0x00000000
        /*0678*/ 	.short	0x010a
        /*067a*/ 	.byte	0x3f
	.zero		1


	//   ....[95]....
        /*067c*/ 	.word	0x00005c50
        /*0680*/ 	.word	0x00000009
        /*0684*/ 	.word	0x00000000
        /*0688*/ 	.short	0x010a
        /*068a*/ 	.byte	0x3f
	.zero		1


	//   ....[96]....
        /*068c*/ 	.word	0x00005ce0
        /*0690*/ 	.word	0x00000006
        /*0694*/ 	.word	0x00000000
        /*0698*/ 	.short	0x010a
        /*069a*/ 	.byte	0x3f
	.zero		1


	//   ....[97]....
        /*069c*/ 	.word	0x00005d70
        /*06a0*/ 	.word	0x00000009
        /*06a4*/ 	.word	0x00000000
        /*06a8*/ 	.short	0x010a
        /*06aa*/ 	.byte	0x3f
	.zero		1


	//   ....[98]....
        /*06ac*/ 	.word	0x00005e00
        /*06b0*/ 	.word	0x00000006
        /*06b4*/ 	.word	0x00000000
        /*06b8*/ 	.short	0x010a
        /*06ba*/ 	.byte	0x3f
	.zero		1


	//   ....[99]....
        /*06bc*/ 	.word	0x00005e90
        /*06c0*/ 	.word	0x00000009
        /*06c4*/ 	.word	0x00000000
        /*06c8*/ 	.short	0x010a
        /*06ca*/ 	.byte	0x3f
	.zero		1


	//   ....[100]....
        /*06cc*/ 	.word	0x00005f20
        /*06d0*/ 	.word	0x00000006
        /*06d4*/ 	.word	0x00000000
        /*06d8*/ 	.short	0x010a
        /*06da*/ 	.byte	0x3f
	.zero		1


	//   ....[101]....
        /*06dc*/ 	.word	0x00005fb0
        /*06e0*/ 	.word	0x00000009
        /*06e4*/ 	.word	0x00000000
        /*06e8*/ 	.short	0x010a
        /*06ea*/ 	.byte	0x3f
	.zero		1


	//   ....[102]....
        /*06ec*/ 	.word	0x00006040
        /*06f0*/ 	.word	0x00000006
        /*06f4*/ 	.word	0x00000000
        /*06f8*/ 	.short	0x010a
        /*06fa*/ 	.byte	0x3f
	.zero		1


	//   ....[103]....
        /*06fc*/ 	.word	0x000060d0
        /*0700*/ 	.word	0x00000009
        /*0704*/ 	.word	0x00000000
        /*0708*/ 	.short	0x010a
        /*070a*/ 	.byte	0x3f
	.zero		1


	//   ....[104]....
        /*070c*/ 	.word	0x00006160
        /*0710*/ 	.word	0x00000006
        /*0714*/ 	.word	0x00000000
        /*0718*/ 	.short	0x010a
        /*071a*/ 	.byte	0x3f
	.zero		1


	//   ....[105]....
        /*071c*/ 	.word	0x000061f0
        /*0720*/ 	.word	0x00000009
        /*0724*/ 	.word	0x00000000
        /*0728*/ 	.short	0x010a
        /*072a*/ 	.byte	0x3f
	.zero		1


	//   ....[106]....
        /*072c*/ 	.word	0x00006280
        /*0730*/ 	.word	0x00000006
        /*0734*/ 	.word	0x00000000
        /*0738*/ 	.short	0x010a
        /*073a*/ 	.byte	0x3f
	.zero		1


	//   ....[107]....
        /*073c*/ 	.word	0x00006310
        /*0740*/ 	.word	0x00000009
        /*0744*/ 	.word	0x00000000
        /*0748*/ 	.short	0x010a
        /*074a*/ 	.byte	0x3f
	.zero		1


	//   ....[108]....
        /*074c*/ 	.word	0x000063a0
        /*0750*/ 	.word	0x00000006
        /*0754*/ 	.word	0x00000000
        /*0758*/ 	.short	0x010a
        /*075a*/ 	.byte	0x3f
	.zero		1


	//   ....[109]....
        /*075c*/ 	.word	0x00006430
        /*0760*/ 	.word	0x00000009
        /*0764*/ 	.word	0x00000000
        /*0768*/ 	.short	0x010a
        /*076a*/ 	.byte	0x3f
	.zero		1


	//   ....[110]....
        /*076c*/ 	.word	0x000064c0
        /*0770*/ 	.word	0x00000006
        /*0774*/ 	.word	0x00000000
        /*0778*/ 	.short	0x010a
        /*077a*/ 	.byte	0x3f
	.zero		1


	//   ....[111]....
        /*077c*/ 	.word	0x00006550
        /*0780*/ 	.word	0x00000003
        /*0784*/ 	.word	0x00000000
        /*0788*/ 	.short	0x010a
        /*078a*/ 	.byte	0x3f
	.zero		1


	//   ....[112]....
        /*078c*/ 	.word	0x000065b0
        /*0790*/ 	.word	0x00000003
        /*0794*/ 	.word	0x00000000
        /*0798*/ 	.short	0x010a
        /*079a*/ 	.byte	0x3f
	.zero		1


	//   ....[113]....
        /*079c*/ 	.word	0x00006600
        /*07a0*/ 	.word	0x00000005
        /*07a4*/ 	.word	0x00000000
        /*07a8*/ 	.short	0x010a
        /*07aa*/ 	.byte	0x3f
	.zero		1


	//   ....[114]....
        /*07ac*/ 	.word	0x000066d0
        /*07b0*/ 	.word	0x00000018
        /*07b4*/ 	.word	0x00000110
        /*07b8*/ 	.short	0x010a
        /*07ba*/ 	.byte	0x3f
	.zero		1


	//   ....[115]....
        /*07bc*/ 	.word	0x000067a0
        /*07c0*/ 	.word	0x00000005
        /*07c4*/ 	.word	0x00000000
        /*07c8*/ 	.short	0x010a
        /*07ca*/ 	.byte	0x3f
	.zero		1


	//   ....[116]....
        /*07cc*/ 	.word	0x000067f0
        /*07d0*/ 	.word	0x00000007
        /*07d4*/ 	.word	0x00000000
        /*07d8*/ 	.short	0x010a
        /*07da*/ 	.byte	0x3f
	.zero		1


	//   ....[117]....
        /*07dc*/ 	.word	0x00006840
        /*07e0*/ 	.word	0x00000006
        /*07e4*/ 	.word	0x00000000
        /*07e8*/ 	.short	0x010a
        /*07ea*/ 	.byte	0x3f
	.zero		1


	//   ....[118]....
        /*07ec*/ 	.word	0x00006890
        /*07f0*/ 	.word	0x00000009
        /*07f4*/ 	.word	0x00000000
        /*07f8*/ 	.short	0x010a
        /*07fa*/ 	.byte	0x3f
	.zero		1


	//   ....[119]....
        /*07fc*/ 	.word	0x000068e0
        /*0800*/ 	.word	0x00000006
        /*0804*/ 	.word	0x00000000
        /*0808*/ 	.short	0x010a
        /*080a*/ 	.byte	0x3f
	.zero		1


	//   ....[120]....
        /*080c*/ 	.word	0x00006930
        /*0810*/ 	.word	0x00000009
        /*0814*/ 	.word	0x00000000
        /*0818*/ 	.short	0x010a
        /*081a*/ 	.byte	0x3f
	.zero		1


	//   ....[121]....
        /*081c*/ 	.word	0x00006980
        /*0820*/ 	.word	0x00000006
        /*0824*/ 	.word	0x00000000
        /*0828*/ 	.short	0x010a
        /*082a*/ 	.byte	0x3f
	.zero		1


	//   ....[122]....
        /*082c*/ 	.word	0x000069d0
        /*0830*/ 	.word	0x00000009
        /*0834*/ 	.word	0x00000000
        /*0838*/ 	.short	0x010a
        /*083a*/ 	.byte	0x3f
	.zero		1


	//   ....[123]....
        /*083c*/ 	.word	0x00006a20
        /*0840*/ 	.word	0x00000006
        /*0844*/ 	.word	0x00000000
        /*0848*/ 	.short	0x010a
        /*084a*/ 	.byte	0x3f
	.zero		1


	//   ....[124]....
        /*084c*/ 	.word	0x00006a70
        /*0850*/ 	.word	0x00000009
        /*0854*/ 	.word	0x00000000
        /*0858*/ 	.short	0x010a
        /*085a*/ 	.byte	0x3f
	.zero		1


	//   ....[125]....
        /*085c*/ 	.word	0x00006ac0
        /*0860*/ 	.word	0x00000006
        /*0864*/ 	.word	0x00000000
        /*0868*/ 	.short	0x010a
        /*086a*/ 	.byte	0x3f
	.zero		1


	//   ....[126]....
        /*086c*/ 	.word	0x00006b10
        /*0870*/ 	.word	0x00000009
        /*0874*/ 	.word	0x00000000
        /*0878*/ 	.short	0x010a
        /*087a*/ 	.byte	0x3f
	.zero		1


	//   ....[127]....
        /*087c*/ 	.word	0x00006b60
        /*0880*/ 	.word	0x00000006
        /*0884*/ 	.word	0x00000000
        /*0888*/ 	.short	0x010a
        /*088a*/ 	.byte	0x3f
	.zero		1


	//   ....[128]....
        /*088c*/ 	.word	0x00006bb0
        /*0890*/ 	.word	0x00000009
        /*0894*/ 	.word	0x00000000
        /*0898*/ 	.short	0x010a
        /*089a*/ 	.byte	0x3f
	.zero		1


	//   ....[129]....
        /*089c*/ 	.word	0x00006c00
        /*08a0*/ 	.word	0x00000006
        /*08a4*/ 	.word	0x00000000
        /*08a8*/ 	.short	0x010a
        /*08aa*/ 	.byte	0x3f
	.zero		1


	//   ....[130]....
        /*08ac*/ 	.word	0x00006c50
        /*08b0*/ 	.word	0x00000009
        /*08b4*/ 	.word	0x00000000
        /*08b8*/ 	.short	0x010a
        /*08ba*/ 	.byte	0x3f
	.zero		1


	//   ....[131]....
        /*08bc*/ 	.word	0x00006ca0
        /*08c0*/ 	.word	0x00000006
        /*08c4*/ 	.word	0x00000000
        /*08c8*/ 	.short	0x010a
        /*08ca*/ 	.byte	0x3f
	.zero		1


	//   ....[132]....
        /*08cc*/ 	.word	0x00006cf0
        /*08d0*/ 	.word	0x00000009
        /*08d4*/ 	.word	0x00000000
        /*08d8*/ 	.short	0x010a
        /*08da*/ 	.byte	0x3f
	.zero		1


	//   ....[133]....
        /*08dc*/ 	.word	0x00006d40
        /*08e0*/ 	.word	0x00000006
        /*08e4*/ 	.word	0x00000000
        /*08e8*/ 	.short	0x010a
        /*08ea*/ 	.byte	0x3f
	.zero		1


	//   ....[134]....
        /*08ec*/ 	.word	0x00006d90
        /*08f0*/ 	.word	0x00000009
        /*08f4*/ 	.word	0x00000000
        /*08f8*/ 	.short	0x010a
        /*08fa*/ 	.byte	0x3f
	.zero		1


	//   ....[135]....
        /*08fc*/ 	.word	0x00006de0
        /*0900*/ 	.word	0x00000006
        /*0904*/ 	.word	0x00000000
        /*0908*/ 	.short	0x010a
        /*090a*/ 	.byte	0x3f
	.zero		1


	//   ....[136]....
        /*090c*/ 	.word	0x00006e30
        /*0910*/ 	.word	0x00000009
        /*0914*/ 	.word	0x00000000
        /*0918*/ 	.short	0x010a
        /*091a*/ 	.byte	0x3f
	.zero		1


	//   ....[137]....
        /*091c*/ 	.word	0x00006e80
        /*0920*/ 	.word	0x00000006
        /*0924*/ 	.word	0x00000000
        /*0928*/ 	.short	0x010a
        /*092a*/ 	.byte	0x3f
	.zero		1


	//   ....[138]....
        /*092c*/ 	.word	0x00006ed0
        /*0930*/ 	.word	0x00000009
        /*0934*/ 	.word	0x00000000
        /*0938*/ 	.short	0x010a
        /*093a*/ 	.byte	0x3f
	.zero		1


	//   ....[139]....
        /*093c*/ 	.word	0x00006f20
        /*0940*/ 	.word	0x00000006
        /*0944*/ 	.word	0x00000000
        /*0948*/ 	.short	0x010a
        /*094a*/ 	.byte	0x3f
	.zero		1


	//   ....[140]....
        /*094c*/ 	.word	0x00006f70
        /*0950*/ 	.word	0x00000009
        /*0954*/ 	.word	0x00000000
        /*0958*/ 	.short	0x010a
        /*095a*/ 	.byte	0x3f
	.zero		1


	//   ....[141]....
        /*095c*/ 	.word	0x00006fc0
        /*0960*/ 	.word	0x00000006
        /*0964*/ 	.word	0x00000000
        /*0968*/ 	.short	0x010a
        /*096a*/ 	.byte	0x3f
	.zero		1


	//   ....[142]....
        /*096c*/ 	.word	0x00007010
        /*0970*/ 	.word	0x00000009
        /*0974*/ 	.word	0x00000000
        /*0978*/ 	.short	0x010a
        /*097a*/ 	.byte	0x3f
	.zero		1


	//   ....[143]....
        /*097c*/ 	.word	0x00007060
        /*0980*/ 	.word	0x00000006
        /*0984*/ 	.word	0x00000000
        /*0988*/ 	.short	0x010a
        /*098a*/ 	.byte	0x3f
	.zero		1


	//   ....[144]....
        /*098c*/ 	.word	0x000070b0
        /*0990*/ 	.word	0x00000009
        /*0994*/ 	.word	0x00000000
        /*0998*/ 	.short	0x010a
        /*099a*/ 	.byte	0x3f
	.zero		1


	//   ....[145]....
        /*099c*/ 	.word	0x00007100
        /*09a0*/ 	.word	0x00000006
        /*09a4*/ 	.word	0x00000000
        /*09a8*/ 	.short	0x010a
        /*09aa*/ 	.byte	0x3f
	.zero		1


	//   ....[146]....
        /*09ac*/ 	.word	0x00007150
        /*09b0*/ 	.word	0x00000009
        /*09b4*/ 	.word	0x00000000
        /*09b8*/ 	.short	0x010a
        /*09ba*/ 	.byte	0x3f
	.zero		1


	//   ....[147]....
        /*09bc*/ 	.word	0x000071a0
        /*09c0*/ 	.word	0x00000006
        /*09c4*/ 	.word	0x00000000
        /*09c8*/ 	.short	0x010a
        /*09ca*/ 	.byte	0x3f
	.zero		1


	//----- nvinfo : EIATTR_NUM_MBARRIERS
	.align		4
.L_35:
        /*09cc*/ 	.byte	0x03, 0x38
        /*09ce*/ 	.short	0x0046


	//----- nvinfo : EIATTR_EXIT_INSTR_OFFSETS
	.align		4
        /*09d0*/ 	.byte	0x04, 0x1c
        /*09d2*/ 	.short	(.L_37 - .L_36)


	//   ....[0]....
.L_36:
        /*09d4*/ 	.word	0x00000dd0


	//   ....[1]....
        /*09d8*/ 	.word	0x00001600


	//   ....[2]....
        /*09dc*/ 	.word	0x00003f50


	//   ....[3]....
        /*09e0*/ 	.word	0x000044d0


	//   ....[4]....
        /*09e4*/ 	.word	0x000065a0


	//----- nvinfo : EIATTR_MAX_THREADS
	.align		4
.L_37:
        /*09e8*/ 	.byte	0x04, 0x05
        /*09ea*/ 	.short	(.L_39 - .L_38)
.L_38:
        /*09ec*/ 	.word	0x00000180
        /*09f0*/ 	.word	0x00000001
        /*09f4*/ 	.word	0x00000001


	//----- nvinfo : EIATTR_CRS_STACK_SIZE
	.align		4
.L_39:
        /*09f8*/ 	.byte	0x04, 0x1e
        /*09fa*/ 	.short	(.L_41 - .L_40)
.L_40:
        /*09fc*/ 	.word	0x00000000


	//----- nvinfo : EIATTR_CBANK_PARAM_SIZE
	.align		4
.L_41:
        /*0a00*/ 	.byte	0x03, 0x19
        /*0a02*/ 	.short	0x0470


	//----- nvinfo : EIATTR_PARAM_CBANK
	.align		4
        /*0a04*/ 	.byte	0x04, 0x0a
        /*0a06*/ 	.short	(.L_43 - .L_42)
	.align		4
.L_42:
        /*0a08*/ 	.word	index@(.nv.constant0._ZN7cutlass13device_kernelINS_4gemm6kernel13GemmUniversalIN4cute5tupleIJiiiiEEENS1_10collective13CollectiveMmaINS1_34MainloopSm90TmaGmmaWarpSpecializedILi34ENS5_IJNS4_1CILi2EEENSA_ILi1EEESC_EEENS1_35KernelTmaWarpSpecializedCooperativeEEENS5_IJNSA_ILi192EEENSA_ILi16EEESH_EEENS_6half_tENS5_IJlSC_lEEESJ_SK_NS4_8TiledMMAINS4_8MMA_AtomIJNS4_4SM904GMMA25MMA_64x16x16_F32F16F16_SSILNSO_5MajorE0ELSQ_0ELNSO_7ScaleInE1ELSR_1EEEEEENS4_6LayoutISD_NS5_IJSC_NSA_ILi0EEESV_EEEEENS5_IJNS4_10UnderscoreESY_SY_EEEEENS4_13SM90_TMA_LOADENS4_14ComposedLayoutINS4_7SwizzleILi1ELi4ELi3EEENS4_18smem_ptr_flag_bitsILi16EEENSU_INS5_IJNSA_ILi8EEESH_EEENS5_IJSH_SC_EEEEEEEvNS4_8identityENS4_23SM90_TMA_LOAD_MULTICASTES1B_vS1C_EENS_8epilogue10collective6detail29Sm90TmaWarpSpecializedAdapterINS1G_15DefaultEpilogueISJ_SK_SK_NS1F_6thread17LinearCombinationISJ_Li1EffLNS1K_9ScaleType4KindE0ELNS_15FloatRoundStyleE2ESJ_EENS1_15EpilogueDefaultEEEEEvvEEEEvNT_6ParamsE)
        /*0a0c*/ 	.short	0x0210
        /*0a0e*/ 	.short	0x0470


	//----- nvinfo : EIATTR_SW_WAR
	.align		4
.L_43:
        /*0a10*/ 	.byte	0x04, 0x36
        /*0a12*/ 	.short	(.L_45 - .L_44)
.L_44:
        /*0a14*/ 	.word	0x00000008
.L_45:


//--------------------- .nv.callgraph             --------------------------
	.section	.nv.callgraph,"",@"SHT_CUDA_CALLGRAPH"
	.align	4
	.sectionentsize	8
	.align		4
        /*0000*/ 	.word	0x00000000
	.align		4
        /*0004*/ 	.word	0xffffffff
	.align		4
        /*0008*/ 	.word	index@(_ZN7cutlass13device_kernelINS_4gemm6kernel13GemmUniversalIN4cute5tupleIJiiiiEEENS1_10collective13CollectiveMmaINS1_34MainloopSm90TmaGmmaWarpSpecializedILi34ENS5_IJNS4_1CILi2EEENSA_ILi1EEESC_EEENS1_35KernelTmaWarpSpecializedCooperativeEEENS5_IJNSA_ILi192EEENSA_ILi16EEESH_EEENS_6half_tENS5_IJlSC_lEEESJ_SK_NS4_8TiledMMAINS4_8MMA_AtomIJNS4_4SM904GMMA25MMA_64x16x16_F32F16F16_SSILNSO_5MajorE0ELSQ_0ELNSO_7ScaleInE1ELSR_1EEEEEENS4_6LayoutISD_NS5_IJSC_NSA_ILi0EEESV_EEEEENS5_IJNS4_10UnderscoreESY_SY_EEEEENS4_13SM90_TMA_LOADENS4_14ComposedLayoutINS4_7SwizzleILi1ELi4ELi3EEENS4_18smem_ptr_flag_bitsILi16EEENSU_INS5_IJNSA_ILi8EEESH_EEENS5_IJSH_SC_EEEEEEEvNS4_8identityENS4_23SM90_TMA_LOAD_MULTICASTES1B_vS1C_EENS_8epilogue10collective6detail29Sm90TmaWarpSpecializedAdapterINS1G_15DefaultEpilogueISJ_SK_SK_NS1F_6thread17LinearCombinationISJ_Li1EffLNS1K_9ScaleType4KindE0ELNS_15FloatRoundStyleE2ESJ_EENS1_15EpilogueDefaultEEEEEvvEEEEvNT_6ParamsE)
	.align		4
        /*000c*/ 	.word	index@(__assertfail)
	.align		4
        /*0010*/ 	.word	0x00000000
	.align		4
        /*0014*/ 	.word	0xfffffffe
	.align		4
        /*0018*/ 	.word	0x00000000
	.align		4
        /*001c*/ 	.word	0xfffffffd
	.align		4
        /*0020*/ 	.word	0x00000000
	.align		4
        /*0024*/ 	.word	0xfffffffc


//--------------------- .nv.constant4             --------------------------
	.section	.nv.constant4,"a",@progbits
	.align	8
	.align		8
.nv.constant4:
        /*0000*/ 	.dword	__assertfail
	.align		8
        /*0008*/ 	.dword	__unnamed_1
	.align		8
        /*0010*/ 	.dword	_ZN39_INTERNAL_92fe73d6_4_k_cu_50e4305d_53714cuda3std3__45__cpo5beginE
	.align		8
        /*0018*/ 	.dword	_ZN39_INTERNAL_92fe73d6_4_k_cu_50e4305d_53714cuda3std3__45__cpo3endE
	.align		8
        /*0020*/ 	.dword	_ZN39_INTERNAL_92fe73d6_4_k_cu_50e4305d_53714cuda3std3__45__cpo6cbeginE
	.align		8
        /*0028*/ 	.dword	_ZN39_INTERNAL_92fe73d6_4_k_cu_50e4305d_53714cuda3std3__45__cpo4cendE
	.align		8
        /*0030*/ 	.dword	_ZN39_INTERNAL_92fe73d6_4_k_cu_50e4305d_53714cuda3std3__441_GLOBAL__N__92fe73d6_4_k_cu_50e4305d_53716ignoreE
	.align		8
        /*0038*/ 	.dword	_ZN39_INTERNAL_92fe73d6_4_k_cu_50e4305d_53714cuda3std3__419piecewise_constructE
	.align		8
        /*0040*/ 	.dword	_ZN39_INTERNAL_92fe73d6_4_k_cu_50e4305d_53714cuda3std3__48in_placeE
	.align		8
        /*0048*/ 	.dword	_ZN39_INTERNAL_92fe73d6_4_k_cu_50e4305d_53714cuda3std6ranges3__45__cpo4swapE
	.align		8
        /*0050*/ 	.dword	_ZN39_INTERNAL_92fe73d6_4_k_cu_50e4305d_53714cuda3std6ranges3__45__cpo9iter_moveE
	.align		8
        /*0058*/ 	.dword	_ZN39_INTERNAL_92fe73d6_4_k_cu_50e4305d_53714cute7productE
	.align		8
        /*0060*/ 	.dword	_ZN39_INTERNAL_92fe73d6_4_k_cu_50e4305d_53714cute1_E
	.align		8
        /*0068*/ 	.dword	$str$22
	.align		8
        /*0070*/ 	.dword	$str$23


//--------------------- .text._ZN7cutlass13device_kernelINS_4gemm6kernel13GemmUniversalIN4cute5tupleIJiiiiEEENS1_10collective13CollectiveMmaINS1_34MainloopSm90TmaGmmaWarpSpecializedILi34ENS5_IJNS4_1CILi2EEENSA_ILi1EEESC_EEENS1_35KernelTmaWarpSpecializedCooperativeEEENS5_IJNSA_ILi192EEENSA_ILi16EEESH_EEENS_6half_tENS5_IJlSC_lEEESJ_SK_NS4_8TiledMMAINS4_8MMA_AtomIJNS4_4SM904GMMA25MMA_64x16x16_F32F16F16_SSILNSO_5MajorE0ELSQ_0ELNSO_7ScaleInE1ELSR_1EEEEEENS4_6LayoutISD_NS5_IJSC_NSA_ILi0EEESV_EEEEENS5_IJNS4_10UnderscoreESY_SY_EEEEENS4_13SM90_TMA_LOADENS4_14ComposedLayoutINS4_7SwizzleILi1ELi4ELi3EEENS4_18smem_ptr_flag_bitsILi16EEENSU_INS5_IJNSA_ILi8EEESH_EEENS5_IJSH_SC_EEEEEEEvNS4_8identityENS4_23SM90_TMA_LOAD_MULTICASTES1B_vS1C_EENS_8epilogue10collective6detail29Sm90TmaWarpSpecializedAdapterINS1G_15DefaultEpilogueISJ_SK_SK_NS1F_6thread17LinearCombinationISJ_Li1EffLNS1K_9ScaleType4KindE0ELNS_15FloatRoundStyleE2ESJ_EENS1_15EpilogueDefaultEEEEEvvEEEEvNT_6ParamsE --------------------------
	.section	.text._ZN7cutlass13device_kernelINS_4gemm6kernel13GemmUniversalIN4cute5tupleIJiiiiEEENS1_10collective13CollectiveMmaINS1_34MainloopSm90TmaGmmaWarpSpecializedILi34ENS5_IJNS4_1CILi2EEENSA_ILi1EEESC_EEENS1_35KernelTmaWarpSpecializedCooperativeEEENS5_IJNSA_ILi192EEENSA_ILi16EEESH_EEENS_6half_tENS5_IJlSC_lEEESJ_SK_NS4_8TiledMMAINS4_8MMA_AtomIJNS4_4SM904GMMA25MMA_64x16x16_F32F16F16_SSILNSO_5MajorE0ELSQ_0ELNSO_7ScaleInE1ELSR_1EEEEEENS4_6LayoutISD_NS5_IJSC_NSA_ILi0EEESV_EEEEENS5_IJNS4_10UnderscoreESY_SY_EEEEENS4_13SM90_TMA_LOADENS4_14ComposedLayoutINS4_7SwizzleILi1ELi4ELi3EEENS4_18smem_ptr_flag_bitsILi16EEENSU_INS5_IJNSA_ILi8EEESH_EEENS5_IJSH_SC_EEEEEEEvNS4_8identityENS4_23SM90_TMA_LOAD_MULTICASTES1B_vS1C_EENS_8epilogue10collective6detail29Sm90TmaWarpSpecializedAdapterINS1G_15DefaultEpilogueISJ_SK_SK_NS1F_6thread17LinearCombinationISJ_Li1EffLNS1K_9ScaleType4KindE0ELNS_15FloatRoundStyleE2ESJ_EENS1_15EpilogueDefaultEEEEEvvEEEEvNT_6ParamsE,"ax",@progbits
	.align	128
.text._ZN7cutlass13device_kernelINS_4gemm6kernel13GemmUniversalIN4cute5tupleIJiiiiEEENS1_10collective13CollectiveMmaINS1_34MainloopSm90TmaGmmaWarpSpecializedILi34ENS5_IJNS4_1CILi2EEENSA_ILi1EEESC_EEENS1_35KernelTmaWarpSpecializedCooperativeEEENS5_IJNSA_ILi192EEENSA_ILi16EEESH_EEENS_6half_tENS5_IJlSC_lEEESJ_SK_NS4_8TiledMMAINS4_8MMA_AtomIJNS4_4SM904GMMA25MMA_64x16x16_F32F16F16_SSILNSO_5MajorE0ELSQ_0ELNSO_7ScaleInE1ELSR_1EEEEEENS4_6LayoutISD_NS5_IJSC_NSA_ILi0EEESV_EEEEENS5_IJNS4_10UnderscoreESY_SY_EEEEENS4_13SM90_TMA_LOADENS4_14ComposedLayoutINS4_7SwizzleILi1ELi4ELi3EEENS4_18smem_ptr_flag_bitsILi16EEENSU_INS5_IJNSA_ILi8EEESH_EEENS5_IJSH_SC_EEEEEEEvNS4_8identityENS4_23SM90_TMA_LOAD_MULTICASTES1B_vS1C_EENS_8epilogue10collective6detail29Sm90TmaWarpSpecializedAdapterINS1G_15DefaultEpilogueISJ_SK_SK_NS1F_6thread17LinearCombinationISJ_Li1EffLNS1K_9ScaleType4KindE0ELNS_15FloatRoundStyleE2ESJ_EENS1_15EpilogueDefaultEEEEEvvEEEEvNT_6ParamsE:
        .type           _ZN7cutlass13device_kernelINS_4gemm6kernel13GemmUniversalIN4cute5tupleIJiiiiEEENS1_10collective13CollectiveMmaINS1_34MainloopSm90TmaGmmaWarpSpecializedILi34ENS5_IJNS4_1CILi2EEENSA_ILi1EEESC_EEENS1_35KernelTmaWarpSpecializedCooperativeEEENS5_IJNSA_ILi192EEENSA_ILi16EEESH_EEENS_6half_tENS5_IJlSC_lEEESJ_SK_NS4_8TiledMMAINS4_8MMA_AtomIJNS4_4SM904GMMA25MMA_64x16x16_F32F16F16_SSILNSO_5MajorE0ELSQ_0ELNSO_7ScaleInE1ELSR_1EEEEEENS4_6LayoutISD_NS5_IJSC_NSA_ILi0EEESV_EEEEENS5_IJNS4_10UnderscoreESY_SY_EEEEENS4_13SM90_TMA_LOADENS4_14ComposedLayoutINS4_7SwizzleILi1ELi4ELi3EEENS4_18smem_ptr_flag_bitsILi16EEENSU_INS5_IJNSA_ILi8EEESH_EEENS5_IJSH_SC_EEEEEEEvNS4_8identityENS4_23SM90_TMA_LOAD_MULTICASTES1B_vS1C_EENS_8epilogue10collective6detail29Sm90TmaWarpSpecializedAdapterINS1G_15DefaultEpilogueISJ_SK_SK_NS1F_6thread17LinearCombinationISJ_Li1EffLNS1K_9ScaleType4KindE0ELNS_15FloatRoundStyleE2ESJ_EENS1_15EpilogueDefaultEEEEEvvEEEEvNT_6ParamsE,@function
        .size           _ZN7cutlass13device_kernelINS_4gemm6kernel13GemmUniversalIN4cute5tupleIJiiiiEEENS1_10collective13CollectiveMmaINS1_34MainloopSm90TmaGmmaWarpSpecializedILi34ENS5_IJNS4_1CILi2EEENSA_ILi1EEESC_EEENS1_35KernelTmaWarpSpecializedCooperativeEEENS5_IJNSA_ILi192EEENSA_ILi16EEESH_EEENS_6half_tENS5_IJlSC_lEEESJ_SK_NS4_8TiledMMAINS4_8MMA_AtomIJNS4_4SM904GMMA25MMA_64x16x16_F32F16F16_SSILNSO_5MajorE0ELSQ_0ELNSO_7ScaleInE1ELSR_1EEEEEENS4_6LayoutISD_NS5_IJSC_NSA_ILi0EEESV_EEEEENS5_IJNS4_10UnderscoreESY_SY_EEEEENS4_13SM90_TMA_LOADENS4_14ComposedLayoutINS4_7SwizzleILi1ELi4ELi3EEENS4_18smem_ptr_flag_bitsILi16EEENSU_INS5_IJNSA_ILi8EEESH_EEENS5_IJSH_SC_EEEEEEEvNS4_8identityENS4_23SM90_TMA_LOAD_MULTICASTES1B_vS1C_EENS_8epilogue10collective6detail29Sm90TmaWarpSpecializedAdapterINS1G_15DefaultEpilogueISJ_SK_SK_NS1F_6thread17LinearCombinationISJ_Li1EffLNS1K_9ScaleType4KindE0ELNS_15FloatRoundStyleE2ESJ_EENS1_15EpilogueDefaultEEEEEvvEEEEvNT_6ParamsE,(.L_x_160 - _ZN7cutlass13device_kernelINS_4gemm6kernel13GemmUniversalIN4cute5tupleIJiiiiEEENS1_10collective13CollectiveMmaINS1_34MainloopSm90TmaGmmaWarpSpecializedILi34ENS5_IJNS4_1CILi2EEENSA_ILi1EEESC_EEENS1_35KernelTmaWarpSpecializedCooperativeEEENS5_IJNSA_ILi192EEENSA_ILi16EEESH_EEENS_6half_tENS5_IJlSC_lEEESJ_SK_NS4_8TiledMMAINS4_8MMA_AtomIJNS4_4SM904GMMA25MMA_64x16x16_F32F16F16_SSILNSO_5MajorE0ELSQ_0ELNSO_7ScaleInE1ELSR_1EEEEEENS4_6LayoutISD_NS5_IJSC_NSA_ILi0EEESV_EEEEENS5_IJNS4_10UnderscoreESY_SY_EEEEENS4_13SM90_TMA_LOADENS4_14ComposedLayoutINS4_7SwizzleILi1ELi4ELi3EEENS4_18smem_ptr_flag_bitsILi16EEENSU_INS5_IJNSA_ILi8EEESH_EEENS5_IJSH_SC_EEEEEEEvNS4_8identityENS4_23SM90_TMA_LOAD_MULTICASTES1B_vS1C_EENS_8epilogue10collective6detail29Sm90TmaWarpSpecializedAdapterINS1G_15DefaultEpilogueISJ_SK_SK_NS1F_6thread17LinearCombinationISJ_Li1EffLNS1K_9ScaleType4KindE0ELNS_15FloatRoundStyleE2ESJ_EENS1_15EpilogueDefaultEEEEEvvEEEEvNT_6ParamsE)
        .other          _ZN7cutlass13device_kernelINS_4gemm6kernel13GemmUniversalIN4cute5tupleIJiiiiEEENS1_10collective13CollectiveMmaINS1_34MainloopSm90TmaGmmaWarpSpecializedILi34ENS5_IJNS4_1CILi2EEENSA_ILi1EEESC_EEENS1_35KernelTmaWarpSpecializedCooperativeEEENS5_IJNSA_ILi192EEENSA_ILi16EEESH_EEENS_6half_tENS5_IJlSC_lEEESJ_SK_NS4_8TiledMMAINS4_8MMA_AtomIJNS4_4SM904GMMA25MMA_64x16x16_F32F16F16_SSILNSO_5MajorE0ELSQ_0ELNSO_7ScaleInE1ELSR_1EEEEEENS4_6LayoutISD_NS5_IJSC_NSA_ILi0EEESV_EEEEENS5_IJNS4_10UnderscoreESY_SY_EEEEENS4_13SM90_TMA_LOADENS4_14ComposedLayoutINS4_7SwizzleILi1ELi4ELi3EEENS4_18smem_ptr_flag_bitsILi16EEENSU_INS5_IJNSA_ILi8EEESH_EEENS5_IJSH_SC_EEEEEEEvNS4_8identityENS4_23SM90_TMA_LOAD_MULTICASTES1B_vS1C_EENS_8epilogue10collective6detail29Sm90TmaWarpSpecializedAdapterINS1G_15DefaultEpilogueISJ_SK_SK_NS1F_6thread17LinearCombinationISJ_Li1EffLNS1K_9ScaleType4KindE0ELNS_15FloatRoundStyleE2ESJ_EENS1_15EpilogueDefaultEEEEEvvEEEEvNT_6ParamsE,@"STO_CUDA_ENTRY STV_DEFAULT"
_ZN7cutlass13device_kernelINS_4gemm6kernel13GemmUniversalIN4cute5tupleIJiiiiEEENS1_10collective13CollectiveMmaINS1_34MainloopSm90TmaGmmaWarpSpecializedILi34ENS5_IJNS4_1CILi2EEENSA_ILi1EEESC_EEENS1_35KernelTmaWarpSpecializedCooperativeEEENS5_IJNSA_ILi192EEENSA_ILi16EEESH_EEENS_6half_tENS5_IJlSC_lEEESJ_SK_NS4_8TiledMMAINS4_8MMA_AtomIJNS4_4SM904GMMA25MMA_64x16x16_F32F16F16_SSILNSO_5MajorE0ELSQ_0ELNSO_7ScaleInE1ELSR_1EEEEEENS4_6LayoutISD_NS5_IJSC_NSA_ILi0EEESV_EEEEENS5_IJNS4_10UnderscoreESY_SY_EEEEENS4_13SM90_TMA_LOADENS4_14ComposedLayoutINS4_7SwizzleILi1ELi4ELi3EEENS4_18smem_ptr_flag_bitsILi16EEENSU_INS5_IJNSA_ILi8EEESH_EEENS5_IJSH_SC_EEEEEEEvNS4_8identityENS4_23SM90_TMA_LOAD_MULTICASTES1B_vS1C_EENS_8epilogue10collective6detail29Sm90TmaWarpSpecializedAdapterINS1G_15DefaultEpilogueISJ_SK_SK_NS1F_6thread17LinearCombinationISJ_Li1EffLNS1K_9ScaleType4KindE0ELNS_15FloatRoundStyleE2ESJ_EENS1_15EpilogueDefaultEEEEEvvEEEEvNT_6ParamsE:
[----:B------:R-:W0:Y:S01]  /*0000*/  LDC R1, c[0x0][0x28] ;  /* 0x00000a00ff017b82 */ /* 0x000e220000000800 */
[----:B------:R-:W1:Y:S01]  /*0010*/  S2R R48, SR_TID.X ;  /* 0x0000000000307919 */ /* 0x000e620000002100 */
[----:B------:R-:W-:Y:S01]  /*0020*/  ELECT P0, URZ, PT ;  /* 0x00000000003f782f */ /* 0x000fe20003800000 */
[----:B------:R-:W-:Y:S01]  /*0030*/  BSSY B0, `(.L_x_0) ;  /* 0x000000f000007945 */ /* 0x000fe20003800000 */
[--C-:B-1----:R-:W-:Y:S02]  /*0040*/  SHF.R.U32.HI R0, RZ, 0x5, R48.reuse ;  /* 0x00000005ff007819 */ /* 0x102fe40000011630 */
[----:B------:R-:W-:-:S03]  /*0050*/  SHF.R.U32.HI R7, RZ, 0x7, R48 ;  /* 0x00000007ff077819 */ /* 0x000fc60000011630 */
[----:B------:R-:W1:Y:S04]  /*0060*/  SHFL.IDX PT, R3, R0, RZ, 0x1f ;  /* 0x00001fff00037589 */ /* 0x000e6800000e0000 */
[----:B------:R2:W3:Y:S01]  /*0070*/  SHFL.IDX PT, R2, R7, RZ, 0x1f ;  /* 0x00001fff07027589 */ /* 0x0004e200000e0000 */
[----:B-1----:R-:W-:-:S13]  /*0080*/  ISETP.NE.OR P0, PT, R3, RZ, !P0 ;  /* 0x000000ff0300720c */ /* 0x002fda0004705670 */
[----:B0-23--:R-:W-:Y:S05]  /*0090*/  @P0 BRA `(.L_x_1) ;  /* 0x0000000000200947 */ /* 0x00dfea0003800000 */
[----:B------:R-:W-:Y:S02]  /*00a0*/  ULDC.64 UR4, c[0x0][0x198] ;  /* 0x0000660000047ab9 */ /* 0x000fe40000000a00 */
[----:B------:R-:W-:Y:S02]  /*00b0*/  UIADD3 UR6, UP0, UR4, 0xf0, URZ ;  /* 0x000000f004067890 */ /* 0x000fe4000ff1e03f */
[----:B------:R-:W-:Y:S02]  /*00c0*/  UIADD3 UR4, UP1, UR4, 0x1f0, URZ ;  /* 0x000001f004047890 */ /* 0x000fe4000ff3e03f */
[----:B------:R-:W-:Y:S02]  /*00d0*/  UIADD3.X UR7, URZ, UR5, URZ, UP0, !UPT ;  /* 0x000000053f077290 */ /* 0x000fe400087fe43f */
[----:B------:R-:W-:-:S07]  /*00e0*/  UIADD3.X UR5, URZ, UR5, URZ, UP1, !UPT ;  /* 0x000000053f057290 */ /* 0x000fce0008ffe43f */
[----:B------:R0:W-:Y:S02]  /*00f0*/  UTMACCTL.PF [UR6] ;  /* 0x00000000060079b9 */ /* 0x0001e40008040000 */
[----:B------:R0:W-:Y:S02]  /*0100*/  UTMACCTL.PF [UR4] ;  /* 0x00000000040079b9 */ /* 0x0001e40008040000 */
[----:B0-----:R-:W-:Y:S01]  /*0110*/  NOP ;  /* 0x0000000000007918 */ /* 0x001fe20000000000 */
.L_x_1:
[----:B------:R-:W-:Y:S05]  /*0120*/  BSYNC B0 ;  /* 0x0000000000007941 */ /* 0x000fea0003800000 */
.L_x_0:
[----:B------:R-:W0:Y:S02]  /*0130*/  SHFL.IDX PT, R5, R0, RZ, 0x1f ;  /* 0x00001fff00057589 */ /* 0x000e2400000e0000 */
[----:B0-----:R-:W-:-:S13]  /*0140*/  ISETP.NE.AND P0, PT, R5, RZ, PT ;  /* 0x000000ff0500720c */ /* 0x001fda0003f05270 */
[----:B------:R-:W-:Y:S05]  /*0150*/  @P0 BRA `(.L_x_2) ;  /* 0x0000000400540947 */ /* 0x000fea0003800000 */
[----:B------:R-:W-:Y:S01]  /*0160*/  ELECT P0, URZ, PT ;  /* 0x00000000003f782f */ /* 0x000fe20003800000 */
[----:B------:R-:W-:-:S12]  /*0170*/  BSSY B0, `(.L_x_2) ;  /* 0x0000053000007945 */ /* 0x000fd80003800000 */
[----:B------:R-:W-:Y:S05]  /*0180*/  @!P0 BRA `(.L_x_3) ;  /* 0x0000000400448947 */ /* 0x000fea0003800000 */
[----:B------:R-:W0:Y:S01]  /*0190*/  S2UR UR8, SR_CgaCtaId ;  /* 0x00000000000879c3 */ /* 0x000e220000008800 */
[----:B------:R-:W-:Y:S01]  /*01a0*/  UMOV UR4, 0x400 ;  /* 0x0000040000047882 */ /* 0x000fe20000000000 */
[----:B------:R-:W-:Y:S01]  /*01b0*/  UMOV UR5, 0x1 ;  /* 0x0000000100057882 */ /* 0x000fe20000000000 */
[----:B------:R-:W-:Y:S02]  /*01c0*/  UMOV UR6, 0x4 ;  /* 0x0000000400067882 */ /* 0x000fe40000000000 */
[----:B------:R-:W-:-:S04]  /*01d0*/  UIADD3 UR6, -UR6, 0x100000, URZ ;  /* 0x0010000006067890 */ /* 0x000fc8000fffe13f */
[----:B------:R-:W-:Y:S02]  /*01e0*/  USHF.L.U32 UR7, UR6, 0xb, URZ ;  /* 0x0000000b06077899 */ /* 0x000fe4000800063f */
[----:B------:R-:W-:Y:S02]  /*01f0*/  USHF.L.U32 UR6, UR6, 0x1, URZ ;  /* 0x0000000106067899 */ /* 0x000fe4000800063f */
[----:B0-----:R-:W-:Y:S02]  /*0200*/  ULEA UR8, UR8, UR4, 0x18 ;  /* 0x0000000408087291 */ /* 0x001fe4000f8ec03f */
[----:B------:R-:W-:-:S04]  /*0210*/  UIADD3 UR4, -UR5, 0x100000, URZ ;  /* 0x0010000005047890 */ /* 0x000fc8000fffe13f */
[----:B------:R-:W-:Y:S02]  /*0220*/  USHF.L.U32 UR5, UR4, 0xb, URZ ;  /* 0x0000000b04057899 */ /* 0x000fe4000800063f */
[----:B------:R-:W-:Y:S01]  /*0230*/  USHF.L.U32 UR4, UR4, 0x1, URZ ;  /* 0x0000000104047899 */ /* 0x000fe2000800063f */
[----:B------:R-:W0:Y:S11]  /*0240*/  FENCE.VIEW.ASYNC.S ;  /* 0x00000000000073c6 */ /* 0x000e360000000000 */
[----:B0-----:R0:W1:Y:S01]  /*0250*/  SYNCS.EXCH.64 URZ, [UR8], UR4 ;  /* 0x00000004083f75b2 */ /* 0x0010620008000100 */
[----:B------:R0:W2:Y:S01]  /*0260*/  SYNCS.EXCH.64 URZ, [UR8+0x110], UR6 ;  /* 0x00011006083f75b2 */ /* 0x0000a20008000100 */
[----:B------:R0:W3:Y:S01]  /*0270*/  SYNCS.EXCH.64 URZ, [UR8+0x8], UR4 ;  /* 0x00000804083f75b2 */ /* 0x0000e20008000100 */
[----:B------:R0:W4:Y:S01]  /*0280*/  SYNCS.EXCH.64 URZ, [UR8+0x118], UR6 ;  /* 0x00011806083f75b2 */ /* 0x0001220008000100 */
[----:B------:R0:W0:Y:S01]  /*0290*/  SYNCS.EXCH.64 URZ, [UR8+0x10], UR4 ;  /* 0x00001004083f75b2 */ /* 0x0000220008000100 */
        /* <DEDUP_REMOVED lines=63> */
[----:B-1234-:R-:W-:Y:S01]  /*0690*/  NOP ;  /* 0x0000000000007918 */ /* 0x01efe20000000000 */
.L_x_3:
[----:B0-----:R-:W-:Y:S05]  /*06a0*/  BSYNC B0 ;  /* 0x0000000000007941 */ /* 0x001fea0003800000 */
.L_x_2:
[----:B------:R-:W-:Y:S01]  /*06b0*/  SHF.R.S32.HI R9, RZ, 0x1f, R48 ;  /* 0x0000001fff097819 */ /* 0x000fe20000011430 */
[----:B------:R-:W0:Y:S01]  /*06c0*/  SHFL.IDX PT, R0, R0, RZ, 0x1f ;  /* 0x00001fff00007589 */ /* 0x000e2200000e0000 */
[----:B------:R-:W1:Y:S01]  /*06d0*/  S2UR UR8, SR_CTAID.X ;  /* 0x00000000000879c3 */ /* 0x000e620000002500 */
[----:B------:R-:W-:Y:S02]  /*06e0*/  ELECT P0, URZ, PT ;  /* 0x00000000003f782f */ /* 0x000fe40003800000 */
[----:B------:R-:W-:Y:S01]  /*06f0*/  LEA.HI R9, R9, R48, RZ, 0x7 ;  /* 0x0000003009097211 */ /* 0x000fe200078f38ff */
[----:B------:R-:W2:Y:S01]  /*0700*/  S2R R4, SR_CTAID.Y ;  /* 0x0000000000047919 */ /* 0x000ea20000002600 */
[----:B------:R-:W-:Y:S01]  /*0710*/  SHF.R.S32.HI R6, RZ, 0x1f, R5 ;  /* 0x0000001fff067819 */ /* 0x000fe20000011405 */
[----:B------:R-:W-:Y:S01]  /*0720*/  ULDC UR4, c[0x0][0x150] ;  /* 0x0000540000047ab9 */ /* 0x000fe20000000800 */
[----:B------:R-:W-:Y:S01]  /*0730*/  LOP3.LUT R9, R9, 0xffffff80, RZ, 0xc0, !PT ;  /* 0xffffff8009097812 */ /* 0x000fe200078ec0ff */
[----:B------:R-:W-:Y:S01]  /*0740*/  NOP ;  /* 0x0000000000007918 */ /* 0x000fe20000000000 */
[----:B------:R-:W-:Y:S01]  /*0750*/  LEA.HI R6, R6, R5, RZ, 0x2 ;  /* 0x0000000506067211 */ /* 0x000fe200078f10ff */
[----:B------:R-:W3:Y:S01]  /*0760*/  LDC R12, c[0x0][0x144] ;  /* 0x00005100ff0c7b82 */ /* 0x000ee20000000800 */
[----:B------:R-:W-:Y:S01]  /*0770*/  IMAD.MOV.U32 R19, RZ, RZ, 0x1 ;  /* 0x00000001ff137424 */ /* 0x000fe200078e00ff */
[----:B------:R-:W-:Y:S01]  /*0780*/  NOP ;  /* 0x0000000000007918 */ /* 0x000fe20000000000 */
[----:B------:R-:W-:Y:S01]  /*0790*/  IMAD.IADD R8, R48, 0x1, -R9 ;  /* 0x0000000130087824 */ /* 0x000fe200078e0a09 */
[----:B------:R-:W-:-:S02]  /*07a0*/  LOP3.LUT R6, R6, 0x3ffffffc, RZ, 0xc0, !PT ;  /* 0x3ffffffc06067812 */ /* 0x000fc400078ec0ff */
[----:B------:R-:W-:Y:S02]  /*07b0*/  ISETP.NE.AND P3, PT, R2, RZ, PT ;  /* 0x000000ff0200720c */ /* 0x000fe40003f65270 */
[----:B------:R-:W-:Y:S01]  /*07c0*/  SHF.R.S32.HI R9, RZ, 0x1f, R8 ;  /* 0x0000001fff097819 */ /* 0x000fe20000011408 */
[----:B------:R-:W-:Y:S01]  /*07d0*/  IMAD.IADD R6, R5, 0x1, -R6 ;  /* 0x0000000105067824 */ /* 0x000fe200078e0a06 */
[----:B------:R-:W4:Y:S02]  /*07e0*/  LDC R14, c[0x0][0x140] ;  /* 0x00005000ff0e7b82 */ /* 0x000f240000000800 */
[----:B------:R-:W-:Y:S02]  /*07f0*/  LEA.HI R9, R9, R8, RZ, 0x3 ;  /* 0x0000000809097211 */ /* 0x000fe400078f18ff */
[----:B0-----:R-:W-:Y:S02]  /*0800*/  ISETP.NE.OR P0, PT, R0, RZ, !P0 ;  /* 0x000000ff0000720c */ /* 0x001fe40004705670 */
[----:B------:R-:W-:-:S02]  /*0810*/  SHF.R.S32.HI R0, RZ, 0x3, R9 ;  /* 0x00000003ff007819 */ /* 0x000fc40000011409 */
[----:B------:R-:W-:Y:S02]  /*0820*/  SHF.R.S32.HI R9, RZ, 0x1f, R9 ;  /* 0x0000001fff097819 */ /* 0x000fe40000011409 */
[----:B-1----:R-:W-:Y:S02]  /*0830*/  I2FP.F32.U32 R10, UR8 ;  /* 0x00000008000a7c45 */ /* 0x002fe40008201000 */
[----:B------:R-:W-:-:S03]  /*0840*/  LEA.HI R9, R9, R0, RZ, 0x2 ;  /* 0x0000000009097211 */ /* 0x000fc600078f10ff */
[----:B------:R-:W-:Y:S01]  /*0850*/  FMUL R10, R10, UR4 ;  /* 0x000000040a0a7c20 */ /* 0x000fe20008400000 */
[----:B------:R-:W-:Y:S01]  /*0860*/  LOP3.LUT R9, R9, 0xfffffffc, RZ, 0xc0, !PT ;  /* 0xfffffffc09097812 */ /* 0x000fe200078ec0ff */
[----:B------:R-:W-:Y:S01]  /*0870*/  VOTEU.ALL UP0, P0 ;  /* 0x00000000003f7886 */ /* 0x000fe20000000000 */
[----:B--2---:R-:W-:Y:S01]  /*0880*/  I2FP.F32.U32 R13, R4 ;  /* 0x00000004000d7245 */ /* 0x004fe20000201000 */
[----:B------:R-:W-:Y:S01]  /*0890*/  ULDC UR4, c[0x0][0x154] ;  /* 0x0000550000047ab9 */ /* 0x000fe20000000800 */
[----:B------:R-:W-:Y:S01]  /*08a0*/  VOTEU.ALL UP1, P0 ;  /* 0x00000000003f7886 */ /* 0x000fe20000020000 */
[----:B------:R-:W0:Y:S01]  /*08b0*/  F2I.U32.TRUNC.NTZ R10, R10 ;  /* 0x0000000a000a7305 */ /* 0x000e22000020f000 */
[----:B------:R-:W-:Y:S01]  /*08c0*/  IMAD.IADD R9, R0, 0x1, -R9 ;  /* 0x0000000100097824 */ /* 0x000fe200078e0a09 */
[----:B------:R-:W1:Y:S01]  /*08d0*/  @!UP0 S2UR UR7, SR_CgaCtaId ;  /* 0x00000000000789c3 */ /* 0x000e620000008800 */
[----:B------:R-:W-:Y:S01]  /*08e0*/  FMUL R13, R13, UR4 ;  /* 0x000000040d0d7c20 */ /* 0x000fe20008400000 */
[----:B------:R-:W-:Y:S01]  /*08f0*/  SHF.R.S32.HI R0, RZ, 0x1f, R3 ;  /* 0x0000001fff007819 */ /* 0x000fe20000011403 */
[----:B------:R-:W-:Y:S01]  /*0900*/  IMAD R22, R6, 0x4, R9 ;  /* 0x0000000406167824 */ /* 0x000fe200078e0209 */
[----:B------:R-:W-:Y:S01]  /*0910*/  UMOV UR4, 0x20 ;  /* 0x0000002000047882 */ /* 0x000fe20000000000 */
[----:B------:R-:W-:Y:S01]  /*0920*/  @!UP0 UMOV UR6, 0x400 ;  /* 0x0000040000068882 */ /* 0x000fe20000000000 */
[----:B------:R-:W-:Y:S01]  /*0930*/  LEA.HI R0, R0, R3, RZ, 0x2 ;  /* 0x0000000300007211 */ /* 0x000fe200078f10ff */
[----:B------:R-:W2:Y:S01]  /*0940*/  F2I.U32.TRUNC.NTZ R13, R13 ;  /* 0x0000000d000d7305 */ /* 0x000ea2000020f000 */
[----:B------:R-:W-:Y:S01]  /*0950*/  LEA.HI R6, R22, R22, RZ, 0x1 ;  /* 0x0000001616067211 */ /* 0x000fe200078f08ff */
[----:B------:R-:W5:Y:S01]  /*0960*/  LDC R9, c[0x0][0x148] ;  /* 0x00005200ff097b82 */ /* 0x000f620000000800 */
[----:B------:R-:W-:Y:S01]  /*0970*/  LOP3.LUT R0, R0, 0xfffffffc, RZ, 0xc0, !PT ;  /* 0xfffffffc00007812 */ /* 0x000fe200078ec0ff */
[----:B------:R-:W-:-:S04]  /*0980*/  @!UP0 UIADD3 UR4, -UR4, 0x100000, URZ ;  /* 0x0010000004048890 */ /* 0x000fc8000fffe13f */
[----:B------:R-:W-:Y:S02]  /*0990*/  @!UP0 USHF.L.U32 UR5, UR4, 0xb, URZ ;  /* 0x0000000b04058899 */ /* 0x000fe4000800063f */
[----:B------:R-:W-:Y:S01]  /*09a0*/  @!UP0 USHF.L.U32 UR4, UR4, 0x1, URZ ;  /* 0x0000000104048899 */ /* 0x000fe2000800063f */
[----:B------:R-:W-:Y:S01]  /*09b0*/  LOP3.LUT R11, R6, 0xfffffffe, RZ, 0xc0, !PT ;  /* 0xfffffffe060b7812 */ /* 0x000fe200078ec0ff */
[----:B0-----:R-:W-:Y:S01]  /*09c0*/  IMAD.MOV R15, RZ, RZ, -R10 ;  /* 0x000000ffff0f7224 */ /* 0x001fe200078e0a0a */
[----:B----4-:R-:W-:Y:S01]  /*09d0*/  ISETP.EQ.U32.AND P2, PT, R14, 0x1, PT ;  /* 0x000000010e00780c */ /* 0x010fe20003f42070 */
[----:B------:R-:W-:Y:S02]  /*09e0*/  IMAD.IADD R3, R3, 0x1, -R0 ;  /* 0x0000000103037824 */ /* 0x000fe400078e0a00 */
[----:B---3--:R-:W-:Y:S02]  /*09f0*/  IMAD R6, R12, R15, UR8 ;  /* 0x000000080c067e24 */ /* 0x008fe4000f8e020f */
[----:B------:R-:W-:Y:S01]  /*0a00*/  IMAD.IADD R11, R22, 0x1, -R11 ;  /* 0x00000001160b7824 */ /* 0x000fe200078e0a0b */
[----:B------:R-:W-:Y:S01]  /*0a10*/  ISETP.NE.AND P1, PT, R3, 0x3, PT ;  /* 0x000000030300780c */ /* 0x000fe20003f25270 */
[----:B--2---:R-:W-:-:S03]  /*0a20*/  IMAD.MOV R24, RZ, RZ, -R13 ;  /* 0x000000ffff187224 */ /* 0x004fc600078e0a0d */
[----:B------:R-:W-:Y:S01]  /*0a30*/  ISETP.NE.AND P4, PT, R11, R6, PT ;  /* 0x000000060b00720c */ /* 0x000fe20003f85270 */
[----:B------:R-:W-:Y:S01]  /*0a40*/  IMAD.SHL.U32 R11, R22, 0x4, RZ ;  /* 0x00000004160b7824 */ /* 0x000fe200078e00ff */
[----:B-1----:R-:W-:Y:S01]  /*0a50*/  @!UP0 ULEA UR6, UR7, UR6, 0x18 ;  /* 0x0000000607068291 */ /* 0x002fe2000f8ec03f */
[----:B------:R-:W-:Y:S01]  /*0a60*/  ISETP.EQ.OR P1, PT, R3, RZ, !P1 ;  /* 0x000000ff0300720c */ /* 0x000fe20004f22670 */
[----:B------:R-:W-:Y:S01]  /*0a70*/  VOTEU.ALL UP0, P0 ;  /* 0x00000000003f7886 */ /* 0x000fe20000000000 */
[----:B------:R-:W-:Y:S01]  /*0a80*/  LOP3.LUT P0, RZ, R8, 0x7, RZ, 0xc0, !PT ;  /* 0x0000000708ff7812 */ /* 0x000fe2000780c0ff */
[----:B------:R-:W-:Y:S01]  /*0a90*/  VIADD R8, R2, 0xffffffff ;  /* 0xffffffff02087836 */ /* 0x000fe20000000000 */
[----:B------:R-:W-:Y:S01]  /*0aa0*/  LOP3.LUT R22, R22, 0xc, R11, 0x78, !PT ;  /* 0x0000000c16167812 */ /* 0x000fe200078e780b */
[----:B-----5:R-:W-:Y:S01]  /*0ab0*/  IMAD R11, R9, R24, R4 ;  /* 0x00000018090b7224 */ /* 0x020fe200078e0204 */
[----:B------:R-:W-:Y:S02]  /*0ac0*/  ISETP.EQ.AND P1, PT, R2, RZ, P1 ;  /* 0x000000ff0200720c */ /* 0x000fe40000f22270 */
[----:B------:R-:W-:-:S02]  /*0ad0*/  ISETP.LT.U32.AND P0, PT, R22, 0x2, !P0 ;  /* 0x000000021600780c */ /* 0x000fc40004701070 */
[----:B------:R-:W-:Y:S01]  /*0ae0*/  @P4 LEA.HI R0, R22, R22, RZ, 0x1 ;  /* 0x0000001616004211 */ /* 0x000fe200078f08ff */
[----:B------:R-:W0:Y:S02]  /*0af0*/  FENCE.VIEW.ASYNC.S ;  /* 0x00000000000073c6 */ /* 0x000e240000000000 */
[----:B0-----:R0:W1:Y:S01]  /*0b00*/  @!UP0 SYNCS.EXCH.64 URZ, [UR6+0x230], UR4 ;  /* 0x00023004063f85b2 */ /* 0x0010620008000100 */
[----:B------:R-:W-:Y:S02]  /*0b10*/  ISETP.GE.U32.AND P6, PT, R8, 0x2, PT ;  /* 0x000000020800780c */ /* 0x000fe40003fc6070 */
[----:B------:R-:W-:Y:S02]  /*0b20*/  @P4 SHF.R.S32.HI R0, RZ, 0x1, R0 ;  /* 0x00000001ff004819 */ /* 0x000fe40000011400 */
[----:B------:R-:W-:Y:S02]  /*0b30*/  SEL R18, RZ, 0x1, !P1 ;  /* 0x00000001ff127807 */ /* 0x000fe40004800000 */
[----:B------:R-:W-:-:S02]  /*0b40*/  @P4 ISETP.NE.AND P5, PT, R0, R11, PT ;  /* 0x0000000b0000420c */ /* 0x000fc40003fa5270 */
[----:B------:R-:W-:Y:S02]  /*0b50*/  SEL R0, RZ, 0x1, !P0 ;  /* 0x00000001ff007807 */ /* 0x000fe40004000000 */
[----:B------:R-:W-:Y:S02]  /*0b60*/  @P4 SEL R19, RZ, 0x1, P5 ;  /* 0x00000001ff134807 */ /* 0x000fe40002800000 */
[----:B------:R-:W-:Y:S02]  /*0b70*/  SEL R18, R18, 0x2, P6 ;  /* 0x0000000212127807 */ /* 0x000fe40003000000 */
[----:B------:R-:W-:Y:S01]  /*0b80*/  LOP3.LUT R19, R19, R0, RZ, 0xc0, !PT ;  /* 0x0000000013137212 */ /* 0x000fe200078ec0ff */
[----:B------:R0:W2:Y:S01]  /*0b90*/  @!UP1 SYNCS.EXCH.64 URZ, [UR6+0x238], UR4 ;  /* 0x00023804063f95b2 */ /* 0x0000a20008000100 */
[----:B------:R-:W-:Y:S01]  /*0ba0*/  LOP3.LUT R0, R48, 0x7f, RZ, 0xc0, !PT ;  /* 0x0000007f30007812 */ /* 0x000fe200078ec0ff */
[----:B------:R-:W-:Y:S01]  /*0bb0*/  NOP ;  /* 0x0000000000007918 */ /* 0x000fe20000000000 */
[----:B------:R-:W-:Y:S05]  /*0bc0*/  @!P2 BRA `(.L_x_4) ;  /* 0x000000000008a947 */ /* 0x000fea0003800000 */
[----:B-12---:R-:W-:Y:S01]  /*0bd0*/  UCGABAR_ARV ;  /* 0x00000000000079c7 */ /* 0x006fe20008000000 */
[----:B------:R-:W-:Y:S05]  /*0be0*/  BRA `(.L_x_5) ;  /* 0x0000000000047947 */ /* 0x000fea0003800000 */
.L_x_4:
[----:B-12---:R-:W-:Y:S01]  /*0bf0*/  NOP ;  /* 0x0000000000007918 */ /* 0x006fe20000000000 */
.L_x_5:
[----:B------:R-:W1:Y:S01]  /*0c00*/  LDC R16, c[0x0][0x65c] ;  /* 0x00019700ff107b82 */ /* 0x000e620000000800 */
[----:B------:R-:W-:Y:S02]  /*0c10*/  IMAD.U32 R10, RZ, RZ, UR8 ;  /* 0x00000008ff0a7e24 */ /* 0x000fe4000f8e00ff */
[----:B------:R-:W-:Y:S01]  /*0c20*/  IMAD.MOV.U32 R11, RZ, RZ, RZ ;  /* 0x000000ffff0b7224 */ /* 0x000fe200078e00ff */
[----:B-1----:R-:W-:-:S04]  /*0c30*/  ISETP.NE.AND P1, PT, R16, 0x1, PT ;  /* 0x000000011000780c */ /* 0x002fc80003f25270 */
[----:B------:R-:W-:-:S09]  /*0c40*/  P2R R2, PR, RZ, 0x2 ;  /* 0x00000002ff027803 */ /* 0x000fd20000000000 */
[----:B------:R-:W1:Y:S01]  /*0c50*/  @P1 LDC R13, c[0x0][0x10] ;  /* 0x00000400ff0d1b82 */ /* 0x000e620000000800 */
[----:B------:R-:W-:Y:S02]  /*0c60*/  @P1 IMAD.MOV.U32 R5, RZ, RZ, RZ ;  /* 0x000000ffff051224 */ /* 0x000fe400078e00ff */
[----:B------:R-:W-:-:S05]  /*0c70*/  @P1 IMAD.MOV.U32 R17, RZ, RZ, RZ ;  /* 0x000000ffff111224 */ /* 0x000fca00078e00ff */
[----:B------:R-:W2:Y:S01]  /*0c80*/  @!P1 LDC R15, c[0x0][0xc] ;  /* 0x00000300ff0f9b82 */ /* 0x000ea20000000800 */
[----:B0-----:R-:W-:Y:S01]  /*0c90*/  ULDC UR4, c[0x0][0xc] ;  /* 0x0000030000047ab9 */ /* 0x001fe20000000800 */
[----:B------:R-:W-:Y:S01]  /*0ca0*/  ULDC UR5, c[0x0][0x10] ;  /* 0x0000040000057ab9 */ /* 0x000fe20000000800 */
[----:B------:R-:W-:Y:S01]  /*0cb0*/  ULDC UR6, c[0x0][0x14] ;  /* 0x0000050000067ab9 */ /* 0x000fe20000000800 */
[----:B------:R-:W-:-:S04]  /*0cc0*/  UIMAD.WIDE.U32 UR4, UR4, UR5, URZ ;  /* 0x00000005040472a5 */ /* 0x000fc8000f8e003f */
[----:B------:R-:W-:Y:S02]  /*0cd0*/  UIMAD.WIDE.U32 UR36, UR4, UR6, URZ ;  /* 0x00000006042472a5 */ /* 0x000fe4000f8e003f */
[----:B------:R-:W-:-:S04]  /*0ce0*/  UIMAD UR42, UR5, UR6, URZ ;  /* 0x00000006052a72a4 */ /* 0x000fc8000f8e023f */
[----:B------:R-:W-:Y:S01]  /*0cf0*/  UIADD3 UR42, UR37, UR42, URZ ;  /* 0x0000002a252a7290 */ /* 0x000fe2000fffe03f */
[----:B-1----:R-:W-:-:S04]  /*0d00*/  @P1 IMAD.WIDE.U32 R12, R13, UR8, R4 ;  /* 0x000000080d0c1c25 */ /* 0x002fc8000f8e0004 */
[----:B------:R-:W-:Y:S02]  /*0d10*/  @P1 IMAD.MOV.U32 R2, RZ, RZ, R12 ;  /* 0x000000ffff021224 */ /* 0x000fe400078e000c */
[----:B------:R-:W-:Y:S02]  /*0d20*/  @P1 IMAD.IADD R17, R13, 0x1, R17 ;  /* 0x000000010d111824 */ /* 0x000fe400078e0211 */
[----:B--2---:R-:W-:-:S04]  /*0d30*/  @!P1 IMAD.WIDE.U32 R10, R4, R15, R10 ;  /* 0x0000000f040a9225 */ /* 0x004fc800078e000a */
[----:B------:R-:W-:Y:S02]  /*0d40*/  @!P1 IMAD.MOV.U32 R2, RZ, RZ, R10 ;  /* 0x000000ffff029224 */ /* 0x000fe400078e000a */
[----:B------:R-:W-:Y:S01]  /*0d50*/  @!P1 IMAD.MOV.U32 R17, RZ, RZ, R11 ;  /* 0x000000ffff119224 */ /* 0x000fe200078e000b */
[----:B------:R-:W-:Y:S06]  /*0d60*/  @!P2 BRA `(.L_x_6) ;  /* 0x00000000000ca947 */ /* 0x000fec0003800000 */
[----:B------:R-:W-:Y:S01]  /*0d70*/  UCGABAR_WAIT ;  /* 0x0000000000007dc7 */ /* 0x000fe20008000000 */
[----:B------:R-:W-:Y:S01]  /*0d80*/  CCTL.IVALL ;  /* 0x00000000ff00798f */ /* 0x000fe20002000000 */
[----:B------:R-:W-:Y:S05]  /*0d90*/  BRA `(.L_x_7) ;  /* 0x0000000000047947 */ /* 0x000fea0003800000 */
.L_x_6:
[----:B------:R-:W-:Y:S06]  /*0da0*/  BAR.SYNC.DEFER_BLOCKING 0x0 ;  /* 0x0000000000007b1d */ /* 0x000fec0000010000 */
.L_x_7:
[----:B------:R-:W-:Y:S05]  /*0db0*/  @!P3 BRA `(.L_x_8) ;  /* 0x000000300068b947 */ /* 0x000fea0003800000 */
[----:B------:R-:W-:-:S13]  /*0dc0*/  ISETP.GT.U32.AND P0, PT, R8, 0x1, PT ;  /* 0x000000010800780c */ /* 0x000fda0003f04070 */
[----:B------:R-:W-:Y:S05]  /*0dd0*/  @P0 EXIT ;  /* 0x000000000000094d */ /* 0x000fea0003800000 */
[----:B------:R-:W-:Y:S01]  /*0de0*/  ULDC.64 UR4, c[0x0][0x650] ;  /* 0x0001940000047ab9 */ /* 0x000fe20000000a00 */
[----:B------:R-:W-:Y:S01]  /*0df0*/  PRMT R3, RZ, 0x7610, R3 ;  /* 0x00007610ff037816 */ /* 0x000fe20000000003 */
[----:B------:R-:W-:Y:S01]  /*0e00*/  IMAD.MOV.U32 R53, RZ, RZ, -0x1 ;  /* 0xffffffffff357424 */ /* 0x000fe200078e00ff */
[----:B------:R-:W-:Y:S01]  /*0e10*/  ISETP.GE.U32.AND P0, PT, R2, UR4, PT ;  /* 0x0000000402007c0c */ /* 0x000fe2000bf06070 */
[----:B------:R-:W-:Y:S02]  /*0e20*/  IMAD.MOV.U32 R54, RZ, RZ, -0x1 ;  /* 0xffffffffff367424 */ /* 0x000fe400078e00ff */
[----:B------:R-:W-:Y:S01]  /*0e30*/  IMAD.MOV.U32 R23, RZ, RZ, -0x1 ;  /* 0xffffffffff177424 */ /* 0x000fe200078e00ff */
[----:B------:R-:W-:-:S13]  /*0e40*/  ISETP.GE.U32.AND.EX P0, PT, R17, UR5, PT, P0 ;  /* 0x0000000511007c0c */ /* 0x000fda000bf06100 */
[----:B------:R-:W-:Y:S05]  /*0e50*/  @P0 BRA `(.L_x_9) ;  /* 0x0000000400300947 */ /* 0x000fea0003800000 */
[----:B------:R-:W0:Y:S01]  /*0e60*/  LDC.64 R26, c[0x0][0x628] ;  /* 0x00018a00ff1a7b82 */ /* 0x000e220000000a00 */
[----:B------:R-:W-:Y:S02]  /*0e70*/  IMAD.MOV.U32 R10, RZ, RZ, R2 ;  /* 0x000000ffff0a7224 */ /* 0x000fe400078e0002 */
[----:B------:R-:W-:-:S05]  /*0e80*/  IMAD.MOV.U32 R11, RZ, RZ, R17 ;  /* 0x000000ffff0b7224 */ /* 0x000fca00078e0011 */
[----:B------:R-:W1:Y:S08]  /*0e90*/  LDC R8, c[0x0][0x630] ;  /* 0x00018c00ff087b82 */ /* 0x000e700000000800 */
[----:B------:R-:W2:Y:S01]  /*0ea0*/  LDC.64 R28, c[0x0][0x620] ;  /* 0x00018800ff1c7b82 */ /* 0x000ea20000000a00 */
[----:B0-----:R-:W-:-:S04]  /*0eb0*/  ISETP.NE.U32.AND P0, PT, R26, RZ, PT ;  /* 0x000000ff1a00720c */ /* 0x001fc80003f05070 */
[----:B------:R-:W-:-:S13]  /*0ec0*/  ISETP.NE.AND.EX P0, PT, R27, RZ, PT, P0 ;  /* 0x000000ff1b00720c */ /* 0x000fda0003f05300 */
[----:B-12---:R-:W-:Y:S05]  /*0ed0*/  @!P0 BRA `(.L_x_10) ;  /* 0x0000000000288947 */ /* 0x006fea0003800000 */
[----:B------:R-:W0:Y:S02]  /*0ee0*/  LDC R3, c[0x0][0x634] ;  /* 0x00018d00ff037b82 */ /* 0x000e240000000800 */
[----:B0-----:R-:W-:-:S05]  /*0ef0*/  IADD3 R3, P0, R2, R3, RZ ;  /* 0x0000000302037210 */ /* 0x001fca0007f1e0ff */
[----:B------:R-:W-:-:S04]  /*0f00*/  IMAD.X R21, RZ, RZ, R17, P0 ;  /* 0x000000ffff157224 */ /* 0x000fc800000e0611 */
[----:B------:R-:W-:-:S04]  /*0f10*/  IMAD.WIDE.U32 R10, R21, R26, RZ ;  /* 0x0000001a150a7225 */ /* 0x000fc800078e00ff */
[----:B------:R-:W-:-:S04]  /*0f20*/  IMAD.WIDE.U32 R12, P0, R3, R27, R10 ;  /* 0x0000001b030c7225 */ /* 0x000fc8000780000a */
[----:B------:R-:W-:-:S04]  /*0f30*/  IMAD.WIDE.U32 R10, R3, R26, RZ ;  /* 0x0000001a030a7225 */ /* 0x000fc800078e00ff */
[----:B------:R-:W-:Y:S01]  /*0f40*/  IMAD.X R15, RZ, RZ, RZ, P0 ;  /* 0x000000ffff0f7224 */ /* 0x000fe200000e06ff */
[----:B------:R-:W-:Y:S01]  /*0f50*/  IADD3 RZ, P0, R11, R12, RZ ;  /* 0x0000000c0bff7210 */ /* 0x000fe20007f1e0ff */
[----:B------:R-:W-:-:S04]  /*0f60*/  IMAD.MOV.U32 R14, RZ, RZ, R13 ;  /* 0x000000ffff0e7224 */ /* 0x000fc800078e000d */
[----:B------:R-:W-:-:S08]  /*0f70*/  IMAD.WIDE.U32.X R10, R21, R27, R14, P0 ;  /* 0x0000001b150a7225 */ /* 0x000fd000000e040e */
.L_x_10:
[-CC-:B------:R-:W-:Y:S01]  /*0f80*/  SHF.R.U64 R27, R10, R8.reuse, R11.reuse ;  /* 0x000000080a1b7219 */ /* 0x180fe2000000120b */
[----:B------:R-:W0:Y:S01]  /*0f90*/  LDC.64 R32, c[0x0][0x640] ;  /* 0x00019000ff207b82 */ /* 0x000e220000000a00 */
[----:B------:R-:W-:Y:S01]  /*0fa0*/  SHF.R.U32.HI R3, RZ, R8, R11 ;  /* 0x00000008ff037219 */ /* 0x000fe2000001160b */
[----:B------:R-:W-:Y:S01]  /*0fb0*/  IMAD R31, R9, R24, R4 ;  /* 0x00000018091f7224 */ /* 0x000fe200078e0204 */
[----:B------:R-:W-:Y:S01]  /*0fc0*/  IADD3 R5, P0, RZ, -R27, RZ ;  /* 0x8000001bff057210 */ /* 0x000fe20007f1e0ff */
[----:B------:R-:W-:-:S04]  /*0fd0*/  IMAD.MOV.U32 R23, RZ, RZ, 0x1 ;  /* 0x00000001ff177424 */ /* 0x000fc800078e00ff */
[----:B------:R-:W1:Y:S01]  /*0fe0*/  LDC R12, c[0x0][0x618] ;  /* 0x00018600ff0c7b82 */ /* 0x000e620000000800 */
[----:B------:R-:W-:-:S04]  /*0ff0*/  IMAD.X R3, RZ, RZ, ~R3, P0 ;  /* 0x000000ffff037224 */ /* 0x000fc800000e0e03 */
[-C--:B------:R-:W-:Y:S02]  /*1000*/  IMAD R8, R3, R28.reuse, RZ ;  /* 0x0000001c03087224 */ /* 0x080fe400078e02ff */
[----:B------:R-:W-:Y:S01]  /*1010*/  IMAD.MOV.U32 R3, RZ, RZ, R17 ;  /* 0x000000ffff037224 */ /* 0x000fe200078e0011 */
[----:B------:R-:W2:Y:S01]  /*1020*/  LDC R20, c[0x0][0x608] ;  /* 0x00018200ff147b82 */ /* 0x000ea20000000800 */
[----:B------:R-:W-:-:S04]  /*1030*/  IMAD.WIDE.U32 R10, R5, R28, R2 ;  /* 0x0000001c050a7225 */ /* 0x000fc800078e0002 */
[----:B------:R-:W-:-:S03]  /*1040*/  IMAD R5, R5, R29, R8 ;  /* 0x0000001d05057224 */ /* 0x000fc600078e0208 */
[----:B------:R-:W3:Y:S01]  /*1050*/  LDC R30, c[0x0][0x658] ;  /* 0x00019600ff1e7b82 */ /* 0x000ee20000000800 */
[----:B0-----:R-:W-:Y:S01]  /*1060*/  ISETP.NE.U32.AND P0, PT, R32, RZ, PT ;  /* 0x000000ff2000720c */ /* 0x001fe20003f05070 */
[----:B------:R-:W-:Y:S02]  /*1070*/  IMAD.MOV.U32 R3, RZ, RZ, -0x1 ;  /* 0xffffffffff037424 */ /* 0x000fe400078e00ff */
[----:B------:R-:W-:Y:S01]  /*1080*/  IMAD.IADD R5, R11, 0x1, R5 ;  /* 0x000000010b057824 */ /* 0x000fe200078e0205 */
[----:B------:R-:W-:-:S03]  /*1090*/  ISETP.NE.AND.EX P0, PT, R33, RZ, PT, P0 ;  /* 0x000000ff2100720c */ /* 0x000fc60003f05300 */
[----:B------:R-:W0:Y:S01]  /*10a0*/  LDC R26, c[0x0][0x600] ;  /* 0x00018000ff1a7b82 */ /* 0x000e220000000800 */
[-CC-:B-1----:R-:W-:Y:S02]  /*10b0*/  SHF.R.U64 R14, R10, R12.reuse, R5.reuse ;  /* 0x0000000c0a0e7219 */ /* 0x182fe40000001205 */
[----:B------:R-:W-:-:S05]  /*10c0*/  SHF.R.U32.HI R5, RZ, R12, R5 ;  /* 0x0000000cff057219 */ /* 0x000fca0000011605 */
[----:B------:R-:W1:Y:S01]  /*10d0*/  LDC R15, c[0x0][0x648] ;  /* 0x00019200ff0f7b82 */ /* 0x000e620000000800 */
[-CC-:B--2---:R-:W-:Y:S02]  /*10e0*/  SHF.R.U64 R29, R14, R20.reuse, R5.reuse ;  /* 0x000000140e1d7219 */ /* 0x184fe40000001205 */
[----:B------:R-:W-:-:S05]  /*10f0*/  SHF.R.U32.HI R5, RZ, R20, R5 ;  /* 0x00000014ff057219 */ /* 0x000fca0000011605 */
[----:B------:R-:W2:Y:S01]  /*1100*/  LDC R21, c[0x0][0x638] ;  /* 0x00018e00ff157b82 */ /* 0x000ea20000000800 */
[-CC-:B---3--:R-:W-:Y:S02]  /*1110*/  SHF.R.U64 R20, R29, R30.reuse, R5.reuse ;  /* 0x0000001e1d147219 */ /* 0x188fe40000001205 */
[-C--:B------:R-:W-:Y:S02]  /*1120*/  SHF.L.U32 R3, R3, R30.reuse, RZ ;  /* 0x0000001e03037219 */ /* 0x080fe400000006ff */
[----:B------:R-:W-:Y:S01]  /*1130*/  SHF.R.U32.HI R5, RZ, R30, R5 ;  /* 0x0000001eff057219 */ /* 0x000fe20000011605 */
[----:B------:R-:W-:Y:S01]  /*1140*/  IMAD.MOV.U32 R4, RZ, RZ, R20 ;  /* 0x000000ffff047224 */ /* 0x000fe200078e0014 */
[----:B------:R-:W-:Y:S01]  /*1150*/  LOP3.LUT R12, RZ, R3, RZ, 0x33, !PT ;  /* 0x00000003ff0c7212 */ /* 0x000fe200078e33ff */
[----:B------:R-:W3:Y:S01]  /*1160*/  LDC R25, c[0x0][0x610] ;  /* 0x00018400ff197b82 */ /* 0x000ee20000000800 */
[----:B------:R-:W-:Y:S05]  /*1170*/  @!P0 BRA `(.L_x_11) ;  /* 0x0000000000288947 */ /* 0x000fea0003800000 */
[----:B------:R-:W4:Y:S02]  /*1180*/  LDC R3, c[0x0][0x64c] ;  /* 0x00019300ff037b82 */ /* 0x000f240000000800 */
[----:B----4-:R-:W-:-:S05]  /*1190*/  IADD3 R3, P0, R20, R3, RZ ;  /* 0x0000000314037210 */ /* 0x010fca0007f1e0ff */
        /* <DEDUP_REMOVED lines=8> */
.L_x_11:
[----:B-1----:R-:W-:Y:S01]  /*1220*/  SHF.R.U64 R4, R4, R15, R5 ;  /* 0x0000000f04047219 */ /* 0x002fe20000001205 */
[----:B0-----:R-:W-:Y:S01]  /*1230*/  VIADD R5, R26, 0xffffffff ;  /* 0xffffffff1a057836 */ /* 0x001fe20000000000 */
[----:B------:R-:W-:Y:S01]  /*1240*/  SHF.L.U32 R3, R23, R30, RZ ;  /* 0x0000001e17037219 */ /* 0x000fe200000006ff */
[----:B------:R-:W-:Y:S01]  /*1250*/  IMAD.MOV.U32 R23, RZ, RZ, R27 ;  /* 0x000000ffff177224 */ /* 0x000fe200078e001b */
[----:B------:R-:W-:Y:S01]  /*1260*/  LOP3.LUT R12, R29, R12, RZ, 0xc0, !PT ;  /* 0x0000000c1d0c7212 */ /* 0x000fe200078ec0ff */
[----:B------:R-:W-:Y:S01]  /*1270*/  IMAD.MOV R8, RZ, RZ, -R4 ;  /* 0x000000ffff087224 */ /* 0x000fe200078e0a04 */
[----:B------:R-:W-:Y:S02]  /*1280*/  SEL R6, R6, R31, !P1 ;  /* 0x0000001f06067207 */ /* 0x000fe40004800000 */
[----:B------:R-:W-:Y:S01]  /*1290*/  LOP3.LUT R5, R14, R5, RZ, 0xc0, !PT ;  /* 0x000000050e057212 */ /* 0x000fe200078ec0ff */
[----:B------:R-:W-:Y:S02]  /*12a0*/  IMAD R9, R3, R4, R12 ;  /* 0x0000000403097224 */ /* 0x000fe400078e020c */
[----:B--2---:R-:W-:-:S02]  /*12b0*/  IMAD R3, R8, R21, R20 ;  /* 0x0000001508037224 */ /* 0x004fc400078e0214 */
[----:B---3--:R-:W-:Y:S02]  /*12c0*/  IMAD R6, R9, R25, R6 ;  /* 0x0000001909067224 */ /* 0x008fe400078e0206 */
[----:B------:R-:W-:Y:S02]  /*12d0*/  IMAD R53, R3, R26, R5 ;  /* 0x0000001a03357224 */ /* 0x000fe400078e0205 */
[----:B------:R-:W-:-:S03]  /*12e0*/  IMAD.MOV.U32 R4, RZ, RZ, 0x1 ;  /* 0x00000001ff047424 */ /* 0x000fc600078e00ff */
[----:B------:R-:W-:Y:S02]  /*12f0*/  SEL R54, R53, R6, !P1 ;  /* 0x0000000635367207 */ /* 0x000fe40004800000 */
[----:B------:R-:W-:Y:S02]  /*1300*/  PRMT R3, R4, 0x7610, R3 ;  /* 0x0000761004037816 */ /* 0x000fe40000000003 */
[----:B------:R-:W-:-:S07]  /*1310*/  SEL R53, R6, R53, !P1 ;  /* 0x0000003506357207 */ /* 0x000fce0004800000 */
.L_x_9:
[----:B------:R-:W-:-:S08]  /*1320*/  NOP ;  /* 0x0000000000007918 */ /* 0x000fd00000000000 */
[----:B------:R-:W0:Y:S02]  /*1330*/  USETMAXREG.TRY_ALLOC.CTAPOOL UP0, 0xe8 ;  /* 0x000000e8000079c8 */ /* 0x000e240008000600 */
[----:B0-----:R-:W-:-:S13]  /*1340*/  PLOP3.LUT P0, PT, PT, PT, UP0, 0x80, 0x0 ;  /* 0x000000000000781c */ /* 0x001fda0003f0f008 */
[----:B------:R-:W-:Y:S05]  /*1350*/  @!P0 BRA `(.L_x_9) ;  /* 0xfffffffc00f08947 */ /* 0x000fea000383ffff */
[----:B------:R-:W-:Y:S01]  /*1360*/  ULDC.64 UR4, c[0x0][0x598] ;  /* 0x0001660000047ab9 */ /* 0x000fe20000000a00 */
[----:B------:R-:W-:Y:S01]  /*1370*/  ULDC.64 UR38, c[0x0][0x208] ;  /* 0x0000820000267ab9 */ /* 0x000fe20000000a00 */
[----:B------:R-:W-:-:S04]  /*1380*/  ISETP.NE.U32.AND P0, PT, RZ, UR4, PT ;  /* 0x00000004ff007c0c */ /* 0x000fc8000bf05070 */
[----:B------:R-:W-:-:S13]  /*1390*/  ISETP.NE.AND.EX P0, PT, RZ, UR5, PT, P0 ;  /* 0x00000005ff007c0c */ /* 0x000fda000bf05300 */
[----:B------:R-:W-:Y:S05]  /*13a0*/  @!P0 BRA `(.L_x_12) ;  /* 0x00000000001c8947 */ /* 0x000fea0003800000 */
[----:B------:R-:W0:Y:S02]  /*13b0*/  LDC.64 R4, c[0x0][0x598] ;  /* 0x00016600ff047b82 */ /* 0x000e240000000a00 */
[----:B0-----:R-:W2:Y:S02]  /*13c0*/  LDG.E.64 R4, desc[UR38][R4.64] ;  /* 0x0000002604047981 */ /* 0x001ea4000c1e1b00 */
[----:B--2---:R-:W-:-:S04]  /*13d0*/  ISETP.NE.U32.AND P0, PT, R4, RZ, PT ;  /* 0x000000ff0400720c */ /* 0x004fc80003f05070 */
[----:B------:R-:W-:-:S13]  /*13e0*/  ISETP.NE.AND.EX P0, PT, R5, RZ, PT, P0 ;  /* 0x000000ff0500720c */ /* 0x000fda0003f05300 */
[----:B------:R-:W-:Y:S05]  /*13f0*/  @!P0 BRA `(.L_x_12) ;  /* 0x0000000000088947 */ /* 0x000fea0003800000 */
[----:B------:R0:W5:Y:S01]  /*1400*/  LD.E R42, desc[UR38][R4.64] ;  /* 0x00000026042a7980 */ /* 0x000162000c101900 */
[----:B------:R-:W-:Y:S05]  /*1410*/  BRA `(.L_x_13) ;  /* 0x0000000000247947 */ /* 0x000fea0003800000 */
.L_x_12:
[----:B------:R-:W-:Y:S02]  /*1420*/  ULDC.64 UR4, c[0x0][0x588] ;  /* 0x0001620000047ab9 */ /* 0x000fe40000000a00 */
[----:B------:R-:W-:-:S04]  /*1430*/  ISETP.NE.U32.AND P0, PT, RZ, UR4, PT ;  /* 0x00000004ff007c0c */ /* 0x000fc8000bf05070 */
[----:B------:R-:W-:-:S13]  /*1440*/  ISETP.NE.AND.EX P0, PT, RZ, UR5, PT, P0 ;  /* 0x00000005ff007c0c */ /* 0x000fda000bf05300 */
[----:B------:R-:W-:Y:S05]  /*1450*/  @!P0 BRA `(.L_x_14) ;  /* 0x00000000000c8947 */ /* 0x000fea0003800000 */
[----:B------:R-:W0:Y:S02]  /*1460*/  LDC.64 R42, c[0x0][0x588] ;  /* 0x00016200ff2a7b82 */ /* 0x000e240000000a00 */
[----:B0-----:R1:W5:Y:S01]  /*1470*/  LDG.E R42, desc[UR38][R42.64] ;  /* 0x000000262a2a7981 */ /* 0x001362000c1e1900 */
[----:B------:R-:W-:Y:S05]  /*1480*/  BRA `(.L_x_13) ;  /* 0x0000000000087947 */ /* 0x000fea0003800000 */
.L_x_14:
[----:B------:R-:W-:Y:S02]  /*1490*/  ULDC UR4, c[0x0][0x580] ;  /* 0x0001600000047ab9 */ /* 0x000fe40000000800 */
[----:B------:R-:W-:-:S07]  /*14a0*/  IMAD.U32 R42, RZ, RZ, UR4 ;  /* 0x00000004ff2a7e24 */ /* 0x000fce000f8e00ff */
.L_x_13:
[----:B------:R-:W-:Y:S02]  /*14b0*/  ULDC.64 UR4, c[0x0][0x5a0] ;  /* 0x0001680000047ab9 */ /* 0x000fe40000000a00 */
[----:B------:R-:W-:-:S04]  /*14c0*/  ISETP.NE.U32.AND P0, PT, RZ, UR4, PT ;  /* 0x00000004ff007c0c */ /* 0x000fc8000bf05070 */
[----:B------:R-:W-:-:S13]  /*14d0*/  ISETP.NE.AND.EX P0, PT, RZ, UR5, PT, P0 ;  /* 0x00000005ff007c0c */ /* 0x000fda000bf05300 */
[----:B------:R-:W-:Y:S05]  /*14e0*/  @!P0 BRA `(.L_x_15) ;  /* 0x00000000001c8947 */ /* 0x000fea0003800000 */
[----:B0-----:R-:W0:Y:S02]  /*14f0*/  LDC.64 R4, c[0x0][0x5a0] ;  /* 0x00016800ff047b82 */ /* 0x001e240000000a00 */
[----:B0-----:R-:W2:Y:S02]  /*1500*/  LDG.E.64 R4, desc[UR38][R4.64] ;  /* 0x0000002604047981 */ /* 0x001ea4000c1e1b00 */
[----:B--2---:R-:W-:-:S04]  /*1510*/  ISETP.NE.U32.AND P0, PT, R4, RZ, PT ;  /* 0x000000ff0400720c */ /* 0x004fc80003f05070 */
[----:B------:R-:W-:-:S13]  /*1520*/  ISETP.NE.AND.EX P0, PT, R5, RZ, PT, P0 ;  /* 0x000000ff0500720c */ /* 0x000fda0003f05300 */
[----:B------:R-:W-:Y:S05]  /*1530*/  @!P0 BRA `(.L_x_15) ;  /* 0x0000000000088947 */ /* 0x000fea0003800000 */
[----:B-1----:R0:W5:Y:S01]  /*1540*/  LD.E R43, desc[UR38][R4.64] ;  /* 0x00000026042b7980 */ /* 0x002162000c101900 */
[----:B------:R-:W-:Y:S05]  /*1550*/  BRA `(.L_x_16) ;  /* 0x0000000000247947 */ /* 0x000fea0003800000 */
.L_x_15:
[----:B------:R-:W-:Y:S02]  /*1560*/  ULDC.64 UR4, c[0x0][0x590] ;  /* 0x0001640000047ab9 */ /* 0x000fe40000000a00 */
[----:B------:R-:W-:-:S04]  /*1570*/  ISETP.NE.U32.AND P0, PT, RZ, UR4, PT ;  /* 0x00000004ff007c0c */ /* 0x000fc8000bf05070 */
[----:B------:R-:W-:-:S13]  /*1580*/  ISETP.NE.AND.EX P0, PT, RZ, UR5, PT, P0 ;  /* 0x00000005ff007c0c */ /* 0x000fda000bf05300 */
[----:B------:R-:W-:Y:S05]  /*1590*/  @!P0 BRA `(.L_x_17) ;  /* 0x00000000000c8947 */ /* 0x000fea0003800000 */
[----:B0-----:R-:W1:Y:S02]  /*15a0*/  LDC.64 R4, c[0x0][0x590] ;  /* 0x00016400ff047b82 */ /* 0x001e640000000a00 */
[----:B-1----:R1:W5:Y:S01]  /*15b0*/  LDG.E R43, desc[UR38][R4.64] ;  /* 0x00000026042b7981 */ /* 0x002362000c1e1900 */
[----:B------:R-:W-:Y:S05]  /*15c0*/  BRA `(.L_x_16) ;  /* 0x0000000000087947 */ /* 0x000fea0003800000 */
.L_x_17:
[----:B------:R-:W-:Y:S02]  /*15d0*/  ULDC UR4, c[0x0][0x584] ;  /* 0x0001610000047ab9 */ /* 0x000fe40000000800 */
[----:B-1----:R-:W-:-:S07]  /*15e0*/  IMAD.U32 R43, RZ, RZ, UR4 ;  /* 0x00000004ff2b7e24 */ /* 0x002fce000f8e00ff */
.L_x_16:
[----:B------:R-:W-:-:S13]  /*15f0*/  LOP3.LUT P0, RZ, R3, 0xff, RZ, 0xc0, !PT ;  /* 0x000000ff03ff7812 */ /* 0x000fda000780c0ff */
[----:B------:R-:W-:Y:S05]  /*1600*/  @!P0 EXIT ;  /* 0x000000000000894d */ /* 0x000fea0003800000 */
[----:B------:R-:W2:Y:S01]  /*1610*/  LDC R47, c[0x0][0x658] ;  /* 0x00019600ff2f7b82 */ /* 0x000ea20000000800 */
[----:B------:R-:W-:Y:S01]  /*1620*/  LOP3.LUT R7, R7, 0x1, RZ, 0xc0, !PT ;  /* 0x0000000107077812 */ /* 0x000fe200078ec0ff */
[----:B------:R-:W-:Y:S01]  /*1630*/  ULDC.64 UR6, c[0x0][0x288] ;  /* 0x0000a20000067ab9 */ /* 0x000fe20000000a00 */
[----:B------:R-:W-:Y:S01]  /*1640*/  SHF.R.U32.HI R3, RZ, 0x2, R48 ;  /* 0x00000002ff037819 */ /* 0x000fe20000011630 */
[----:B------:R-:W-:Y:S01]  /*1650*/  UIADD3 UR4, UR7, 0xf, URZ ;  /* 0x0000000f07047890 */ /* 0x000fe2000fffe03f */
[----:B------:R-:W-:Y:S01]  /*1660*/  SHF.R.U32.HI R0, RZ, 0x1, R0 ;  /* 0x00000001ff007819 */ /* 0x000fe20000011600 */
[----:B------:R-:W-:Y:S01]  /*1670*/  IMAD.SHL.U32 R40, R7, 0x40, RZ ;  /* 0x0000004007287824 */ /* 0x000fe200078e00ff */
[----:B------:R-:W-:Y:S01]  /*1680*/  LOP3.LUT R3, R3, 0x7, RZ, 0xc0, !PT ;  /* 0x0000000703037812 */ /* 0x000fe200078ec0ff */
[----:B------:R-:W3:Y:S01]  /*1690*/  LDC.64 R8, c[0x0][0x5c8] ;  /* 0x00017200ff087b82 */ /* 0x000ee20000000a00 */
[----:B------:R-:W-:Y:S01]  /*16a0*/  USHF.R.S32.HI UR5, URZ, 0x1f, UR4 ;  /* 0x0000001f3f057899 */ /* 0x000fe20008011404 */
[----:B------:R-:W-:Y:S01]  /*16b0*/  LOP3.LUT R0, R0, 0x30, RZ, 0xc0, !PT ;  /* 0x0000003000007812 */ /* 0x000fe200078ec0ff */
[----:B------:R-:W-:Y:S01]  /*16c0*/  IMAD.MOV.U32 R6, RZ, RZ, 0x1 ;  /* 0x00000001ff067424 */ /* 0x000fe200078e00ff */
[--C-:B------:R-:W-:Y:S01]  /*16d0*/  LOP3.LUT R40, R40, 0x40, R3.reuse, 0xe2, !PT ;  /* 0x0000004028287812 */ /* 0x100fe200078ee203 */
[----:B------:R-:W-:Y:S01]  /*16e0*/  ULEA.HI UR5, UR5, UR4, URZ, 0x4 ;  /* 0x0000000405057291 */ /* 0x000fe2000f8f203f */
[-C--:B01----:R-:W-:Y:S01]  /*16f0*/  IADD3 R4, RZ, -R0.reuse, -R3 ;  /* 0x80000000ff047210 */ /* 0x083fe20007ffe803 */
[----:B------:R-:W-:Y:S01]  /*1700*/  IMAD.U32 R5, RZ, RZ, UR6 ;  /* 0x00000006ff057e24 */ /* 0x000fe2000f8e00ff */
[----:B------:R-:W0:Y:S01]  /*1710*/  LDC R50, c[0x0][0x600] ;  /* 0x00018000ff327b82 */ /* 0x000e220000000800 */
[----:B------:R-:W-:Y:S01]  /*1720*/  LOP3.LUT R40, R40, R0, RZ, 0xfc, !PT ;  /* 0x0000000028287212 */ /* 0x000fe200078efcff */
[----:B------:R-:W-:Y:S01]  /*1730*/  IMAD.MOV.U32 R0, RZ, RZ, -0x1 ;  /* 0xffffffffff007424 */ /* 0x000fe200078e00ff */
[----:B------:R-:W-:Y:S01]  /*1740*/  USHF.R.S32.HI UR43, URZ, 0x4, UR5 ;  /* 0x000000043f2b7899 */ /* 0x000fe20008011405 */
[C---:B------:R-:W-:Y:S01]  /*1750*/  LOP3.LUT R44, R48.reuse, 0x3, RZ, 0xc0, !PT ;  /* 0x00000003302c7812 */ /* 0x040fe200078ec0ff */
[----:B------:R-:W-:Y:S01]  /*1760*/  IMAD R4, R7, -0x40, R4 ;  /* 0xffffffc007047824 */ /* 0x000fe200078e0204 */
[----:B------:R-:W-:Y:S01]  /*1770*/  LOP3.LUT R49, R48, 0x80, RZ, 0xc0, !PT ;  /* 0x0000008030317812 */ /* 0x000fe200078ec0ff */
[----:B------:R-:W-:Y:S01]  /*1780*/  UISETP.LT.AND UP0, UPT, UR43, 0x1, UPT ;  /* 0x000000012b00788c */ /* 0x000fe2000bf01270 */
[-C--:B--2---:R-:W-:Y:S01]  /*1790*/  SHF.L.U32 R0, R0, R47.reuse, RZ ;  /* 0x0000002f00007219 */ /* 0x084fe200000006ff */
[----:B------:R-:W-:Y:S01]  /*17a0*/  ULDC UR4, c[0x0][0x284] ;  /* 0x0000a10000047ab9 */ /* 0x000fe20000000800 */
[----:B------:R-:W-:Y:S01]  /*17b0*/  IMAD R44, R44, -0x2, R5 ;  /* 0xfffffffe2c2c7824 */ /* 0x000fe200078e0205 */
[----:B------:R-:W-:Y:S01]  /*17c0*/  USEL UR44, UR43, 0x1, UP0 ;  /* 0x000000012b2c7887 */ /* 0x000fe20008000000 */
[----:B------:R-:W-:Y:S01]  /*17d0*/  SHF.L.U32 R47, R6, R47, RZ ;  /* 0x0000002f062f7219 */ /* 0x000fe200000006ff */
[----:B------:R-:W-:Y:S01]  /*17e0*/  IMAD.SHL.U32 R48, R48, 0x2, RZ ;  /* 0x0000000230307824 */ /* 0x000fe200078e00ff */
[----:B------:R-:W-:Y:S01]  /*17f0*/  LOP3.LUT R68, R18, 0x1, RZ, 0xfc, !PT ;  /* 0x0000000112447812 */ /* 0x000fe200078efcff */
[----:B------:R-:W-:Y:S01]  /*1800*/  VIADD R52, R4, UR4 ;  /* 0x0000000404347c36 */ /* 0x000fe20008000000 */
[C---:B---3--:R-:W-:Y:S01]  /*1810*/  SHF.L.U64.HI R46, R8.reuse, 0x3, R9 ;  /* 0x00000003082e7819 */ /* 0x048fe20000010209 */
[----:B------:R-:W-:Y:S01]  /*1820*/  IMAD.SHL.U32 R45, R8, 0x8, RZ ;  /* 0x00000008082d7824 */ /* 0x000fe200078e00ff */
[----:B------:R-:W-:Y:S01]  /*1830*/  SHF.R.U32.HI R49, RZ, 0x7, R49 ;  /* 0x00000007ff317819 */ /* 0x000fe20000011631 */
[----:B------:R-:W-:Y:S01]  /*1840*/  IMAD.MOV.U32 R41, RZ, RZ, RZ ;  /* 0x000000ffff297224 */ /* 0x000fe200078e00ff */
[----:B------:R-:W-:Y:S01]  /*1850*/  LOP3.LUT R51, RZ, R0, RZ, 0x33, !PT ;  /* 0x00000000ff337212 */ /* 0x000fe200078e33ff */
[----:B------:R-:W-:Y:S01]  /*1860*/  UIADD3 UR44, UR43, -UR44, URZ ;  /* 0x8000002c2b2c7290 */ /* 0x000fe2000fffe03f */
[----:B------:R-:W-:Y:S01]  /*1870*/  UMOV UR40, URZ ;  /* 0x0000003f00287c82 */ /* 0x000fe20008000000 */
[----:B0-----:R-:W-:Y:S01]  /*1880*/  VIADD R50, R50, 0xffffffff ;  /* 0xffffffff32327836 */ /* 0x001fe20000000000 */
[----:B------:R-:W-:-:S09]  /*1890*/  UMOV UR41, URZ ;  /* 0x0000003f00297c82 */ /* 0x000fd20008000000 */
.L_x_65:
[----:B0-----:R-:W0:Y:S01]  /*18a0*/  SHFL.IDX PT, R0, R49, RZ, 0x1f ;  /* 0x00001fff31007589 */ /* 0x001e2200000e0000 */
[----:B-1----:R-:W1:Y:S01]  /*18b0*/  S2UR UR7, SR_CgaCtaId ;  /* 0x00000000000779c3 */ /* 0x002e620000008800 */
[----:B------:R-:W-:Y:S01]  /*18c0*/  UMOV UR6, 0x400 ;  /* 0x0000040000067882 */ /* 0x000fe20000000000 */
[----:B0-----:R-:W-:Y:S01]  /*18d0*/  R2UR UR4, R0 ;  /* 0x00000000000472ca */ /* 0x001fe200000e0000 */
[----:B-1----:R-:W-:-:S12]  /*18e0*/  ULEA UR6, UR7, UR6, 0x18 ;  /* 0x0000000607067291 */ /* 0x002fd8000f8ec03f */
[----:B------:R-:W-:-:S04]  /*18f0*/  ULEA.HI UR5, UR4, UR4, URZ, 0x1 ;  /* 0x0000000404057291 */ /* 0x000fc8000f8f083f */
[----:B------:R-:W-:-:S04]  /*1900*/  ULOP3.LUT UR5, UR5, 0x1ffffe, URZ, 0xc0, !UPT ;  /* 0x001ffffe05057892 */ /* 0x000fc8000f8ec03f */
[----:B------:R-:W-:-:S03]  /*1910*/  UIADD3 UR5, UR4, -UR5, URZ ;  /* 0x8000000504057290 */ /* 0x000fc6000fffe03f */
[----:B------:R-:W-:Y:S01]  /*1920*/  ULDC UR4, c[0x0][0x28c] ;  /* 0x0000a30000047ab9 */ /* 0x000fe20000000800 */
[----:B------:R-:W-:Y:S01]  /*1930*/  ULEA UR5, UR5, UR6, 0xb ;  /* 0x0000000605057291 */ /* 0x000fe2000f8e583f */
[----:B------:R-:W-:-:S03]  /*1940*/  ISETP.LT.AND P0, PT, RZ, UR4, PT ;  /* 0x00000004ff007c0c */ /* 0x000fc6000bf01270 */
[----:B------:R-:W-:-:S04]  /*1950*/  UIADD3 UR5, UR5, 0x300, URZ ;  /* 0x0000030005057890 */ /* 0x000fc8000fffe03f */
[----:B------:R-:W-:-:S04]  /*1960*/  USHF.R.U32.HI UR5, URZ, 0x4, UR5 ;  /* 0x000000043f057899 */ /* 0x000fc80008011605 */
[----:B------:R-:W-:-:S04]  /*1970*/  ULOP3.LUT UR5, UR5, 0x3fff, URZ, 0xc0, !UPT ;  /* 0x00003fff05057892 */ /* 0x000fc8000f8ec03f */
[----:B------:R-:W-:Y:S01]  /*1980*/  ULOP3.LUT UR45, UR5, 0x10000, URZ, 0xfc, !UPT ;  /* 0x00010000052d7892 */ /* 0x000fe2000f8efc3f */
[----:B--234-:R-:W-:Y:S11]  /*1990*/  @P0 BRA `(.L_x_18) ;  /* 0x0000000000400947 */ /* 0x01cff60003800000 */
[----:B------:R-:W-:Y:S01]  /*19a0*/  MOV R0, 0x0 ;  /* 0x0000000000007802 */ /* 0x000fe20000000f00 */
[----:B------:R-:W-:Y:S01]  /*19b0*/  ULDC.64 UR4, c[0x4][0x68] ;  /* 0x01001a0000047ab9 */ /* 0x000fe20000000a00 */
[----:B------:R-:W-:Y:S01]  /*19c0*/  ULDC.64 UR6, c[0x4][0x8] ;  /* 0x0100020000067ab9 */ /* 0x000fe20000000a00 */
[----:B------:R-:W-:Y:S01]  /*19d0*/  IMAD.U32 R4, RZ, RZ, UR4 ;  /* 0x00000004ff047e24 */ /* 0x000fe2000f8e00ff */
[----:B------:R0:W1:Y:S01]  /*19e0*/  LDC.64 R14, c[0x4][R0] ;  /* 0x01000000000e7b82 */ /* 0x0000620000000a00 */
[----:B------:R-:W-:Y:S01]  /*19f0*/  IMAD.U32 R5, RZ, RZ, UR5 ;  /* 0x00000005ff057e24 */ /* 0x000fe2000f8e00ff */
[----:B------:R-:W-:Y:S01]  /*1a00*/  ULDC.64 UR4, c[0x4][0x70] ;  /* 0x01001c0000047ab9 */ /* 0x000fe20000000a00 */
[----:B------:R-:W-:Y:S02]  /*1a10*/  IMAD.U32 R10, RZ, RZ, UR6 ;  /* 0x00000006ff0a7e24 */ /* 0x000fe4000f8e00ff */
[----:B------:R-:W-:Y:S02]  /*1a20*/  IMAD.U32 R6, RZ, RZ, UR4 ;  /* 0x00000004ff067e24 */ /* 0x000fe4000f8e00ff */
[----:B------:R-:W-:-:S02]  /*1a30*/  IMAD.U32 R7, RZ, RZ, UR5 ;  /* 0x00000005ff077e24 */ /* 0x000fc4000f8e00ff */
[----:B------:R-:W-:Y:S02]  /*1a40*/  IMAD.U32 R11, RZ, RZ, UR7 ;  /* 0x00000007ff0b7e24 */ /* 0x000fe4000f8e00ff */
[----:B------:R-:W-:Y:S02]  /*1a50*/  IMAD.MOV.U32 R8, RZ, RZ, 0x1e1 ;  /* 0x000001e1ff087424 */ /* 0x000fe400078e00ff */
[----:B------:R-:W-:Y:S02]  /*1a60*/  IMAD.MOV.U32 R12, RZ, RZ, 0x1 ;  /* 0x00000001ff0c7424 */ /* 0x000fe400078e00ff */
[----:B0-----:R-:W-:-:S07]  /*1a70*/  IMAD.MOV.U32 R13, RZ, RZ, RZ ;  /* 0x000000ffff0d7224 */ /* 0x001fce00078e00ff */
[----:B------:R-:W-:-:S07]  /*1a80*/  LEPC R20, `(.L_x_18) ;  /* 0x000000001014794e */ /* 0x000fce0000000000 */
[----:B-1---5:R-:W-:Y:S05]  /*1a90*/  CALL.ABS.NOINC R14 ;  /* 0x000000000e007343 */ /* 0x022fea0003c00000 */
.L_x_18:
[----:B------:R-:W-:-:S13]  /*1aa0*/  ISETP.NE.AND P0, PT, R68, 0x3, PT ;  /* 0x000000034400780c */ /* 0x000fda0003f05270 */
[----:B------:R-:W-:Y:S05]  /*1ab0*/  @!P0 BRA `(.L_x_19) ;  /* 0x0000000000048947 */ /* 0x000fea0003800000 */
[----:B------:R-:W-:Y:S01]  /*1ac0*/  BPT.TRAP 0x1 ;  /* 0x000000040000795c */ /* 0x000fe20000300000 */
.L_x_19:
[----:B------:R-:W0:Y:S01]  /*1ad0*/  S2UR UR5, SR_CgaCtaId ;  /* 0x00000000000579c3 */ /* 0x000e220000008800 */
[----:B------:R-:W-:Y:S01]  /*1ae0*/  UMOV UR4, 0x400 ;  /* 0x0000040000047882 */ /* 0x000fe20000000000 */
[----:B------:R-:W-:Y:S02]  /*1af0*/  IMAD.U32 R0, RZ, RZ, UR40 ;  /* 0x00000028ff007e24 */ /* 0x000fe4000f8e00ff */
[----:B------:R-:W-:-:S03]  /*1b00*/  IMAD.U32 R3, RZ, RZ, UR41 ;  /* 0x00000029ff037e24 */ /* 0x000fc6000f8e00ff */
[----:B------:R-:W-:Y:S01]  /*1b10*/  SHF.L.U32 R0, R0, 0x1f, RZ ;  /* 0x0000001f00007819 */ /* 0x000fe200000006ff */
[----:B0-----:R-:W-:-:S06]  /*1b20*/  ULEA UR4, UR5, UR4, 0x18 ;  /* 0x0000000405047291 */ /* 0x001fcc000f8ec03f */
[----:B------:R-:W-:-:S04]  /*1b30*/  IMAD.U32 R6, RZ, RZ, UR4 ;  /* 0x00000004ff067e24 */ /* 0x000fc8000f8e00ff */
[----:B------:R-:W-:-:S04]  /*1b40*/  IMAD R3, R3, 0x8, R6 ;  /* 0x0000000803037824 */ /* 0x000fc800078e0206 */
[----:B------:R0:W1:Y:S01]  /*1b50*/  SYNCS.PHASECHK.TRANS64.TRYWAIT P1, [R3+URZ], R0 ;  /* 0x00000000030075a7 */ /* 0x000062000802017f */
[----:B------:R-:W-:Y:S05]  /*1b60*/  @!P0 BRA `(.L_x_20) ;  /* 0x0000000000048947 */ /* 0x000fea0003800000 */
[----:B------:R-:W-:Y:S01]  /*1b70*/  BPT.TRAP 0x1 ;  /* 0x000000040000795c */ /* 0x000fe20000300000 */
.L_x_20:
[----:B------:R-:W-:-:S05]  /*1b80*/  IMAD.U32 R4, RZ, RZ, UR44 ;  /* 0x0000002cff047e24 */ /* 0x000fca000f8e00ff */
[----:B------:R-:W-:Y:S01]  /*1b90*/  ISETP.GE.AND P2, PT, R4, 0x1, PT ;  /* 0x000000010400780c */ /* 0x000fe20003f46270 */
[----:B-1----:R-:W-:-:S12]  /*1ba0*/  @P1 BRA `(.L_x_21) ;  /* 0x0000000000081947 */ /* 0x002fd80003800000 */
[----:B------:R-:W1:Y:S02]  /*1bb0*/  SYNCS.PHASECHK.TRANS64.TRYWAIT P1, [R3+URZ], R0 ;  /* 0x00000000030075a7 */ /* 0x000e64000802017f */
[----:B-1----:R-:W-:Y:S05]  /*1bc0*/  @!P1 BRA `(.L_x_22) ;  /* 0x0000004800789947 */ /* 0x002fea0003800000 */
.L_x_21:
[----:B------:R-:W-:Y:S05]  /*1bd0*/  WARPSYNC.ALL ;  /* 0x0000000000007948 */ /* 0x000fea0003800000 */
[----:B------:R-:W-:Y:S01]  /*1be0*/  R2UR UR4, R6 ;  /* 0x00000000060472ca */ /* 0x000fe200000e0000 */
[----:B------:R-:W-:Y:S01]  /*1bf0*/  WARPGROUP.ARRIVE ;  /* 0x00000000000079c5 */ /* 0x000fe20000000000 */
[----:B------:R-:W-:Y:S01]  /*1c00*/  UMOV UR5, 0xc0000010 ;  /* 0xc000001000057882 */ /* 0x000fe20000000000 */
[----:B------:R-:W-:-:S10]  /*1c10*/  UMOV UR7, 0xc0000010 ;  /* 0xc000001000077882 */ /* 0x000fd40000000000 */
[----:B------:R-:W-:-:S04]  /*1c20*/  UIADD3 UR4, UR4, 0x33300, URZ ;  /* 0x0003330004047890 */ /* 0x000fc8000fffe03f */
[----:B------:R-:W-:-:S04]  /*1c30*/  USHF.R.U32.HI UR4, URZ, 0x4, UR4 ;  /* 0x000000043f047899 */ /* 0x000fc80008011604 */
[----:B------:R-:W-:-:S04]  /*1c40*/  ULOP3.LUT UR4, UR4, 0x3fff, URZ, 0xc0, !UPT ;  /* 0x00003fff04047892 */ /* 0x000fc8000f8ec03f */
[----:B------:R-:W-:Y:S02]  /*1c50*/  ULOP3.LUT UR10, UR4, 0x10000, URZ, 0xfc, !UPT ;  /* 0x00010000040a7892 */ /* 0x000fe4000f8efc3f */
[----:B------:R-:W-:Y:S02]  /*1c60*/  UIMAD UR4, UR41, 0x180, UR45 ;  /* 0x00000180290478a4 */ /* 0x000fe4000f8e022d */
[----:B------:R-:W-:Y:S02]  /*1c70*/  ULEA UR6, UR41, UR10, 0x5 ;  /* 0x0000000a29067291 */ /* 0x000fe4000f8e283f */
[----:B------:R-:W-:-:S07]  /*1c80*/  UIADD3 UR8, UR4, 0x100, URZ ;  /* 0x0000010004087890 */ /* 0x000fce000fffe03f */
[----:B------:R-:W-:Y:S01]  /*1c90*/  HGMMA.64x16x16.F32 R32, gdesc[UR4], RZ, !UPT, gsb0 ;  /* 0x00200000042079f0 */ /* 0x000fe2000c0008ff */
[----:B------:R-:W-:Y:S01]  /*1ca0*/  UMOV UR4, UR8 ;  /* 0x0000000800047c82 */ /* 0x000fe20008000000 */
[----:B------:R-:W-:Y:S01]  /*1cb0*/  UMOV UR5, 0xc0000010 ;  /* 0xc000001000057882 */ /* 0x000fe20000000000 */
[----:B------:R-:W-:Y:S02]  /*1cc0*/  WARPGROUP.DEPBAR.LE gsb0, 0x0 ;  /* 0x00008000000079c5 */ /* 0x000fe40000010000 */
[----:B------:R-:W-:-:S06]  /*1cd0*/  WARPGROUP.ARRIVE ;  /* 0x00000000000079c5 */ /* 0x000fcc0000000000 */
[----:B------:R-:W-:Y:S03]  /*1ce0*/  HGMMA.64x16x16.F32 R24, gdesc[UR4], RZ, !UPT, gsb0 ;  /* 0x00200000041879f0 */ /* 0x000fe6000c0008ff */
[----:B------:R-:W-:Y:S02]  /*1cf0*/  WARPGROUP.DEPBAR.LE gsb0, 0x0 ;  /* 0x00008000000079c5 */ /* 0x000fe40000010000 */
[----:B------:R-:W-:Y:S05]  /*1d00*/  @!P2 BRA `(.L_x_23) ;  /* 0x0000000000e4a947 */ /* 0x000fea0003800000 */
[----:B------:R-:W-:Y:S01]  /*1d10*/  UIADD3 UR4, UR41, 0x1, URZ ;  /* 0x0000000129047890 */ /* 0x000fe2000fffe03f */
[----:B01----:R-:W-:Y:S02]  /*1d20*/  IMAD.U32 R0, RZ, RZ, UR44 ;  /* 0x0000002cff007e24 */ /* 0x003fe4000f8e00ff */
[----:B------:R-:W-:Y:S01]  /*1d30*/  IMAD.U32 R3, RZ, RZ, UR41 ;  /* 0x00000029ff037e24 */ /* 0x000fe2000f8e00ff */
[----:B------:R-:W-:-:S04]  /*1d40*/  UISETP.NE.AND UP0, UPT, UR4, 0x22, UPT ;  /* 0x000000220400788c */ /* 0x000fc8000bf05270 */
[----:B------:R-:W-:Y:S02]  /*1d50*/  USEL UR5, URZ, 0x1, UP0 ;  /* 0x000000013f057887 */ /* 0x000fe40008000000 */
[----:B------:R-:W-:Y:S02]  /*1d60*/  USEL UR8, UR4, URZ, UP0 ;  /* 0x0000003f04087287 */ /* 0x000fe40008000000 */
[----:B------:R-:W-:-:S06]  /*1d70*/  ULOP3.LUT UR5, UR40, UR5, URZ, 0x3c, !UPT ;  /* 0x0000000528057292 */ /* 0x000fcc000f8e3c3f */
[----:B------:R-:W-:-:S07]  /*1d80*/  IMAD.U32 R7, RZ, RZ, UR5 ;  /* 0x00000005ff077e24 */ /* 0x000fce000f8e00ff */
.L_x_30:
[----:B------:R-:W-:Y:S05]  /*1d90*/  @!P0 BRA `(.L_x_24) ;  /* 0x0000000000048947 */ /* 0x000fea0003800000 */
[----:B------:R-:W-:Y:S01]  /*1da0*/  BPT.TRAP 0x1 ;  /* 0x000000040000795c */ /* 0x000fe20000300000 */
.L_x_24:
[----:B------:R-:W0:Y:S01]  /*1db0*/  S2UR UR5, SR_CgaCtaId ;  /* 0x00000000000579c3 */ /* 0x000e220000008800 */
[----:B------:R-:W-:Y:S01]  /*1dc0*/  UMOV UR4, 0x400 ;  /* 0x0000040000047882 */ /* 0x000fe20000000000 */
[----:B------:R-:W-:Y:S01]  /*1dd0*/  IMAD.U32 R5, RZ, RZ, UR8 ;  /* 0x00000008ff057e24 */ /* 0x000fe2000f8e00ff */
[----:B------:R-:W-:Y:S01]  /*1de0*/  SHF.L.U32 R4, R7, 0x1f, RZ ;  /* 0x0000001f07047819 */ /* 0x000fe200000006ff */
[----:B0-----:R-:W-:-:S06]  /*1df0*/  ULEA UR4, UR5, UR4, 0x18 ;  /* 0x0000000405047291 */ /* 0x001fcc000f8ec03f */
[----:B------:R-:W-:-:S04]  /*1e00*/  IMAD.U32 R6, RZ, RZ, UR4 ;  /* 0x00000004ff067e24 */ /* 0x000fc8000f8e00ff */
[----:B------:R-:W-:-:S04]  /*1e10*/  IMAD R5, R5, 0x8, R6 ;  /* 0x0000000805057824 */ /* 0x000fc800078e0206 */
[----:B------:R0:W1:Y:S01]  /*1e20*/  SYNCS.PHASECHK.TRANS64.TRYWAIT P1, [R5+URZ], R4 ;  /* 0x00000004050075a7 */ /* 0x000062000802017f */
[----:B------:R-:W-:Y:S05]  /*1e30*/  @!P0 BRA `(.L_x_25) ;  /* 0x0000000000048947 */ /* 0x000fea0003800000 */
[----:B------:R-:W-:Y:S01]  /*1e40*/  BPT.TRAP 0x1 ;  /* 0x000000040000795c */ /* 0x000fe20000300000 */
.L_x_25:
[----:B-1----:R-:W-:Y:S05]  /*1e50*/  @P1 BRA `(.L_x_26) ;  /* 0x0000000000081947 */ /* 0x002fea0003800000 */
[----:B------:R-:W1:Y:S02]  /*1e60*/  SYNCS.PHASECHK.TRANS64.TRYWAIT P1, [R5+URZ], R4 ;  /* 0x00000004050075a7 */ /* 0x000e64000802017f */
[----:B-1----:R-:W-:Y:S05]  /*1e70*/  @!P1 BRA `(.L_x_27) ;  /* 0x0000004400e09947 */ /* 0x002fea0003800000 */
.L_x_26:
[----:B------:R-:W-:Y:S01]  /*1e80*/  ULEA UR6, UR8, UR10, 0x5 ;  /* 0x0000000a08067291 */ /* 0x000fe2000f8e283f */
[----:B------:R-:W-:Y:S01]  /*1e90*/  WARPGROUP.ARRIVE ;  /* 0x00000000000079c5 */ /* 0x000fe20000000000 */
[----:B------:R-:W-:Y:S01]  /*1ea0*/  UIMAD UR4, UR8, 0x180, UR45 ;  /* 0x00000180080478a4 */ /* 0x000fe2000f8e022d */
[----:B------:R-:W-:Y:S01]  /*1eb0*/  UMOV UR7, 0xc0000010 ;  /* 0xc000001000077882 */ /* 0x000fe20000000000 */
[----:B------:R-:W-:Y:S02]  /*1ec0*/  UMOV UR5, 0xc0000010 ;  /* 0xc000001000057882 */ /* 0x000fe40000000000 */
[----:B------:R-:W-:-:S05]  /*1ed0*/  UIADD3 UR9, UR4, 0x100, URZ ;  /* 0x0000010004097890 */ /* 0x000fca000fffe03f */
[----:B------:R-:W-:Y:S01]  /*1ee0*/  HGMMA.64x16x16.F32 R32, gdesc[UR4], R32, gsb0 ;  /* 0x00200000042079f0 */ /* 0x000fe20008000820 */
[----:B------:R-:W-:Y:S01]  /*1ef0*/  UMOV UR5, 0xc0000010 ;  /* 0xc000001000057882 */ /* 0x000fe20000000000 */
[----:B------:R-:W-:Y:S01]  /*1f00*/  UMOV UR4, UR9 ;  /* 0x0000000900047c82 */ /* 0x000fe20008000000 */
[----:B------:R-:W-:Y:S02]  /*1f10*/  WARPGROUP.DEPBAR.LE gsb0, 0x0 ;  /* 0x00008000000079c5 */ /* 0x000fe40000010000 */
[----:B------:R-:W-:-:S06]  /*1f20*/  WARPGROUP.ARRIVE ;  /* 0x00000000000079c5 */ /* 0x000fcc0000000000 */
[----:B------:R-:W-:Y:S03]  /*1f30*/  HGMMA.64x16x16.F32 R24, gdesc[UR4], R24, gsb0 ;  /* 0x00200000041879f0 */ /* 0x000fe60008000818 */
[----:B------:R-:W-:Y:S02]  /*1f40*/  WARPGROUP.DEPBAR.LE gsb0, 0x0 ;  /* 0x00008000000079c5 */ /* 0x000fe40000010000 */
[----:B------:R-:W-:Y:S05]  /*1f50*/  @!P0 BRA `(.L_x_28) ;  /* 0x0000000000048947 */ /* 0x000fea0003800000 */
[----:B------:R-:W-:Y:S01]  /*1f60*/  BPT.TRAP 0x1 ;  /* 0x000000040000795c */ /* 0x000fe20000300000 */
.L_x_28:
[----:B------:R-:W-:-:S13]  /*1f70*/  ISETP.NE.AND P1, PT, R19, RZ, PT ;  /* 0x000000ff1300720c */ /* 0x000fda0003f25270 */
[----:B01----:R-:W-:-:S04]  /*1f80*/  @P1 IMAD R4, R3, 0x8, R6 ;  /* 0x0000000803041824 */ /* 0x003fc800078e0206 */
[----:B------:R-:W-:-:S05]  /*1f90*/  @P1 VIADD R5, R4, 0x110 ;  /* 0x0000011004051836 */ /* 0x000fca0000000000 */
[----:B------:R-:W-:-:S04]  /*1fa0*/  @P1 PRMT R5, R22, 0x654, R5 ;  /* 0x0000065416051816 */ /* 0x000fc80000000005 */
[----:B------:R0:W-:Y:S01]  /*1fb0*/  @P1 SYNCS.ARRIVE.TRANS64.RED.A1T0 RZ, [R5+URZ], RZ ;  /* 0x000000ff05ff19a7 */ /* 0x0001e2000810043f */
[----:B------:R-:W-:-:S13]  /*1fc0*/  ISETP.GT.U32.AND P1, PT, R18, 0x1, PT ;  /* 0x000000011200780c */ /* 0x000fda0003f24070 */
[----:B0-----:R-:W-:Y:S05]  /*1fd0*/  @P1 BRA `(.L_x_29) ;  /* 0x0000000000041947 */ /* 0x001fea0003800000 */
[----:B------:R-:W-:Y:S01]  /*1fe0*/  BPT.TRAP 0x1 ;  /* 0x000000040000795c */ /* 0x000fe20000300000 */
.L_x_29:
[----:B------:R-:W-:Y:S01]  /*1ff0*/  UIADD3 UR8, UR8, 0x1, URZ ;  /* 0x0000000108087890 */ /* 0x000fe2000fffe03f */
[C---:B------:R-:W-:Y:S01]  /*2000*/  ISETP.GT.AND P2, PT, R0.reuse, 0x1, PT ;  /* 0x000000010000780c */ /* 0x040fe20003f44270 */
[----:B------:R-:W-:Y:S02]  /*2010*/  VIADD R3, R3, 0x1 ;  /* 0x0000000103037836 */ /* 0x000fe40000000000 */
[----:B------:R-:W-:Y:S01]  /*2020*/  UISETP.NE.AND UP0, UPT, UR8, 0x22, UPT ;  /* 0x000000220800788c */ /* 0x000fe2000bf05270 */
[----:B------:R-:W-:Y:S02]  /*2030*/  VIADD R0, R0, 0xffffffff ;  /* 0xffffffff00007836 */ /* 0x000fe40000000000 */
[C---:B------:R-:W-:Y:S01]  /*2040*/  ISETP.NE.AND P1, PT, R3.reuse, 0x22, PT ;  /* 0x000000220300780c */ /* 0x040fe20003f25270 */
[----:B------:R-:W-:Y:S02]  /*2050*/  USEL UR4, URZ, 0x1, UP0 ;  /* 0x000000013f047887 */ /* 0x000fe40008000000 */
[----:B------:R-:W-:Y:S01]  /*2060*/  USEL UR8, UR8, URZ, UP0 ;  /* 0x0000003f08087287 */ /* 0x000fe20008000000 */
[----:B------:R-:W-:-:S03]  /*2070*/  SEL R3, R3, RZ, P1 ;  /* 0x000000ff03037207 */ /* 0x000fc60000800000 */
[----:B------:R-:W-:Y:S01]  /*2080*/  LOP3.LUT R7, R7, UR4, RZ, 0x3c, !PT ;  /* 0x0000000407077c12 */ /* 0x000fe2000f8e3cff */
[----:B------:R-:W-:Y:S07]  /*2090*/  @P2 BRA `(.L_x_30) ;  /* 0xfffffffc003c2947 */ /* 0x000fee000383ffff */
.L_x_23:
[----:B01----:R-:W0:Y:S02]  /*20a0*/  LDC R0, c[0x0][0x28c] ;  /* 0x0000a300ff007b82 */ /* 0x003e240000000800 */
[----:B0-----:R-:W-:-:S13]  /*20b0*/  ISETP.GE.AND P1, PT, R0, 0x1, PT ;  /* 0x000000010000780c */ /* 0x001fda0003f26270 */
[----:B------:R-:W-:Y:S05]  /*20c0*/  @!P1 BRA `(.L_x_31) ;  /* 0x0000000000449947 */ /* 0x000fea0003800000 */
[----:B------:R-:W-:Y:S05]  /*20d0*/  @!P0 BRA `(.L_x_32) ;  /* 0x0000000000048947 */ /* 0x000fea0003800000 */
[----:B------:R-:W-:Y:S01]  /*20e0*/  BPT.TRAP 0x1 ;  /* 0x000000040000795c */ /* 0x000fe20000300000 */
.L_x_32:
[----:B------:R-:W-:-:S13]  /*20f0*/  ISETP.NE.AND P0, PT, R19, RZ, PT ;  /* 0x000000ff1300720c */ /* 0x000fda0003f05270 */
[----:B------:R-:W-:-:S05]  /*2100*/  VOTEU.ANY UP0, P0 ;  /* 0x00000000003f7886 */ /* 0x000fca0000000100 */
[----:B------:R-:W-:-:S06]  /*2110*/  @UP0 UIADD3 UR4, UR44, UR41, URZ ;  /* 0x000000292c040290 */ /* 0x000fcc000fffe03f */
[----:B------:R-:W-:Y:S02]  /*2120*/  IMAD.U32 R4, RZ, RZ, UR4 ;  /* 0x00000004ff047e24 */ /* 0x000fe4000f8e00ff */
[----:B------:R-:W-:Y:S02]  /*2130*/  IMAD.U32 R3, RZ, RZ, UR4 ;  /* 0x00000004ff037e24 */ /* 0x000fe4000f8e00ff */
[----:B------:R-:W-:-:S05]  /*2140*/  @P0 IMAD.WIDE.U32 R4, R4, -0xf0f0f0f, RZ ;  /* 0xf0f0f0f104040825 */ /* 0x000fca00078e00ff */
[----:B------:R-:W-:-:S05]  /*2150*/  @P0 SHF.R.U32.HI R0, RZ, 0x5, R5 ;  /* 0x00000005ff000819 */ /* 0x000fca0000011605 */
[----:B------:R-:W-:-:S04]  /*2160*/  @P0 IMAD R0, R0, -0x22, R3 ;  /* 0xffffffde00000824 */ /* 0x000fc800078e0203 */
[----:B------:R-:W-:-:S04]  /*2170*/  @P0 IMAD R0, R0, 0x8, R6 ;  /* 0x0000000800000824 */ /* 0x000fc800078e0206 */
[----:B------:R-:W-:-:S05]  /*2180*/  @P0 VIADD R3, R0, 0x110 ;  /* 0x0000011000030836 */ /* 0x000fca0000000000 */
[----:B------:R-:W-:-:S04]  /*2190*/  @P0 PRMT R3, R22, 0x654, R3 ;  /* 0x0000065416030816 */ /* 0x000fc80000000003 */
[----:B------:R0:W-:Y:S01]  /*21a0*/  @P0 SYNCS.ARRIVE.TRANS64.RED.A1T0 RZ, [R3+URZ], RZ ;  /* 0x000000ff03ff09a7 */ /* 0x0001e2000810043f */
[----:B------:R-:W-:-:S13]  /*21b0*/  ISETP.GT.U32.AND P0, PT, R18, 0x1, PT ;  /* 0x000000011200780c */ /* 0x000fda0003f04070 */
[----:B0-----:R-:W-:Y:S05]  /*21c0*/  @P0 BRA `(.L_x_31) ;  /* 0x0000000000040947 */ /* 0x001fea0003800000 */
[----:B------:R-:W-:Y:S01]  /*21d0*/  BPT.TRAP 0x1 ;  /* 0x000000040000795c */ /* 0x000fe20000300000 */
.L_x_31:
[----:B------:R-:W-:Y:S01]  /*21e0*/  UISETP.GE.U32.AND UP1, UPT, UR43, 0x22, UPT ;  /* 0x000000222b00788c */ /* 0x000fe2000bf26070 */
[----:B------:R-:W-:Y:S01]  /*21f0*/  IMAD.SHL.U32 R3, R54, 0x10, RZ ;  /* 0x0000001036037824 */ /* 0x000fe200078e00ff */
[----:B------:R-:W-:Y:S01]  /*2200*/  UIADD3 UR41, UR43, UR41, URZ ;  /* 0x000000292b297290 */ /* 0x000fe2000fffe03f */
[----:B------:R-:W-:Y:S01]  /*2210*/  IMAD R9, R53, 0xc0, RZ ;  /* 0x000000c035097824 */ /* 0x000fe200078e02ff */
[----:B------:R-:W-:Y:S01]  /*2220*/  ULDC UR8, c[0x0][0x288] ;  /* 0x0000a20000087ab9 */ /* 0x000fe20000000800 */
[----:B------:R-:W-:Y:S01]  /*2230*/  SHF.R.S32.HI R15, RZ, 0x1f, R23 ;  /* 0x0000001fff0f7819 */ /* 0x000fe20000011417 */
[----:B------:R-:W-:Y:S01]  /*2240*/  UISETP.GT.U32.AND UP0, UPT, UR41, 0x21, UPT ;  /* 0x000000212900788c */ /* 0x000fe2000bf04070 */
[C---:B------:R-:W-:Y:S01]  /*2250*/  LOP3.LUT R6, R3.reuse, 0x6, R48, 0xf8, !PT ;  /* 0x0000000603067812 */ /* 0x040fe200078ef830 */
[----:B------:R-:W-:Y:S01]  /*2260*/  ULDC.64 UR6, c[0x0][0x5d0] ;  /* 0x0001740000067ab9 */ /* 0x000fe20000000a00 */
[----:B------:R-:W-:Y:S01]  /*2270*/  ISETP.GE.AND P0, PT, R3, UR8, PT ;  /* 0x0000000803007c0c */ /* 0x000fe2000bf06270 */
[----:B------:R-:W-:Y:S01]  /*2280*/  UISETP.LT.U32.AND UP0, UPT, UR43, 0x22, UP0 ;  /* 0x000000222b00788c */ /* 0x000fe20008701070 */
[----:B------:R-:W-:Y:S01]  /*2290*/  SHF.R.S32.HI R7, RZ, 0x1f, R6 ;  /* 0x0000001fff077819 */ /* 0x000fe20000011406 */
[----:B------:R-:W-:Y:S01]  /*22a0*/  @UP1 UIMAD.WIDE.U32 UR4, UR41, -0xf0f0f0f, URZ ;  /* 0xf0f0f0f1290418a5 */ /* 0x000fe2000f8e003f */
[----:B------:R-:W-:-:S03]  /*22b0*/  IMAD R0, R15, UR6, RZ ;  /* 0x000000060f007c24 */ /* 0x000fc6000f8e02ff */
[----:B------:R-:W-:Y:S01]  /*22c0*/  @UP1 USHF.R.U32.HI UR4, URZ, 0x5, UR5 ;  /* 0x000000053f041899 */ /* 0x000fe20008011605 */
[C---:B------:R-:W-:Y:S01]  /*22d0*/  IMAD.WIDE.U32 R4, R23.reuse, UR6, R6 ;  /* 0x0000000617047c25 */ /* 0x040fe2000f8e0006 */
[----:B------:R-:W-:Y:S01]  /*22e0*/  USEL UR6, URZ, 0x1, !UP0 ;  /* 0x000000013f067887 */ /* 0x000fe2000c000000 */
[----:B------:R-:W-:Y:S02]  /*22f0*/  ULDC UR5, c[0x0][0x284] ;  /* 0x0000a10000057ab9 */ /* 0x000fe40000000800 */
[----:B------:R-:W-:Y:S01]  /*2300*/  IMAD R11, R23, UR7, R0 ;  /* 0x00000007170b7c24 */ /* 0x000fe2000f8e0200 */
[----:B------:R-:W-:Y:S01]  /*2310*/  ISETP.GE.OR P0, PT, R9, UR5, P0 ;  /* 0x0000000509007c0c */ /* 0x000fe20008706670 */
[----:B------:R-:W-:Y:S01]  /*2320*/  ULOP3.LUT UR40, UR40, UR6, URZ, 0x3c, !UPT ;  /* 0x0000000628287292 */ /* 0x000fe2000f8e3c3f */
[----:B------:R-:W-:Y:S02]  /*2330*/  IMAD.MOV.U32 R0, RZ, RZ, -0x1 ;  /* 0xffffffffff007424 */ /* 0x000fe400078e00ff */
[----:B------:R-:W-:Y:S01]  /*2340*/  IMAD.IADD R5, R5, 0x1, R11 ;  /* 0x0000000105057824 */ /* 0x000fe200078e020b */
[----:B------:R-:W-:-:S08]  /*2350*/  @UP1 ULOP3.LUT UR40, UR40, 0x1, UR4, 0x78, !UPT ;  /* 0x0000000128281892 */ /* 0x000fd0000f8e7804 */
[----:B------:R-:W-:Y:S05]  /*2360*/  @P0 BRA `(.L_x_33) ;  /* 0x00000014006c0947 */ /* 0x000fea0003800000 */
[----:B------:R-:W0:Y:S01]  /*2370*/  LDC.64 R10, c[0x0][0x5c8] ;  /* 0x00017200ff0a7b82 */ /* 0x000e220000000a00 */
[----:B-----5:R-:W-:Y:S01]  /*2380*/  FSETP.NEU.AND P1, PT, R43, RZ, PT ;  /* 0x000000ff2b00720b */ /* 0x020fe20003f2d000 */
[----:B------:R-:W-:Y:S01]  /*2390*/  IMAD.WIDE R12, R53, 0xc0, R40 ;  /* 0x000000c0350c7825 */ /* 0x000fe200078e0228 */
[----:B------:R-:W-:Y:S03]  /*23a0*/  BSSY B0, `(.L_x_33) ;  /* 0x0000157000007945 */ /* 0x000fe60003800000 */
[----:B------:R-:W-:Y:S02]  /*23b0*/  IMAD.IADD R70, R52, 0x1, -R9 ;  /* 0x0000000134467824 */ /* 0x000fe400078e0a09 */
[----:B------:R-:W-:-:S03]  /*23c0*/  IMAD.IADD R3, R44, 0x1, -R3 ;  /* 0x000000012c037824 */ /* 0x000fc600078e0a03 */
[----:B------:R-:W-:-:S04]  /*23d0*/  ISETP.GT.AND P2, PT, R70, RZ, PT ;  /* 0x000000ff4600720c */ /* 0x000fc80003f44270 */
[----:B------:R-:W-:Y:S01]  /*23e0*/  ISETP.GT.AND P0, PT, R3, RZ, P2 ;  /* 0x000000ff0300720c */ /* 0x000fe20001704270 */
[-C--:B0-----:R-:W-:Y:S02]  /*23f0*/  IMAD R8, R13, R10.reuse, RZ ;  /* 0x0000000a0d087224 */ /* 0x081fe400078e02ff */
[----:B------:R-:W-:-:S04]  /*2400*/  IMAD.WIDE.U32 R60, R12, R10, R4 ;  /* 0x0000000a0c3c7225 */ /* 0x000fc800078e0004 */
[----:B------:R-:W-:-:S04]  /*2410*/  IMAD R5, R12, R11, R8 ;  /* 0x0000000b0c057224 */ /* 0x000fc800078e0208 */
[----:B------:R-:W-:Y:S01]  /*2420*/  IMAD.IADD R63, R61, 0x1, R5 ;  /* 0x000000013d3f7824 */ /* 0x000fe200078e0205 */
[----:B------:R-:W-:Y:S06]  /*2430*/  @!P1 BRA `(.L_x_34) ;  /* 0x0000000c00d89947 */ /* 0x000fec0003800000 */
[----:B------:R-:W0:Y:S01]  /*2440*/  LDC.64 R8, c[0x0][0x5b8] ;  /* 0x00016e00ff087b82 */ /* 0x000e220000000a00 */
[----:B------:R-:W-:-:S07]  /*2450*/  ULDC.64 UR4, c[0x0][0x5c0] ;  /* 0x0001700000047ab9 */ /* 0x000fce0000000a00 */
[----:B------:R-:W1:Y:S08]  /*2460*/  LDC.64 R20, c[0x0][0x5b0] ;  /* 0x00016c00ff147b82 */ /* 0x000e700000000a00 */
[----:B------:R-:W2:Y:S01]  /*2470*/  LDC.64 R4, c[0x0][0x5a8] ;  /* 0x00016a00ff047b82 */ /* 0x000ea20000000a00 */
[-C--:B0-----:R-:W-:Y:S02]  /*2480*/  IMAD R14, R15, R8.reuse, RZ ;  /* 0x000000080f0e7224 */ /* 0x081fe400078e02ff */
[----:B------:R-:W-:-:S04]  /*2490*/  IMAD.WIDE.U32 R54, R23, R8, R6 ;  /* 0x0000000817367225 */ /* 0x000fc800078e0006 */
[----:B------:R-:W-:Y:S02]  /*24a0*/  IMAD R73, R23, R9, R14 ;  /* 0x0000000917497224 */ /* 0x000fe400078e020e */
[-C--:B-1----:R-:W-:Y:S02]  /*24b0*/  IMAD R9, R13, R20.reuse, RZ ;  /* 0x000000140d097224 */ /* 0x082fe400078e02ff */
[----:B------:R-:W-:Y:S02]  /*24c0*/  IMAD.IADD R15, R55, 0x1, R73 ;  /* 0x00000001370f7824 */ /* 0x000fe400078e0249 */
[----:B------:R-:W-:Y:S02]  /*24d0*/  IMAD.MOV.U32 R14, RZ, RZ, R54 ;  /* 0x000000ffff0e7224 */ /* 0x000fe400078e0036 */
[C---:B------:R-:W-:Y:S02]  /*24e0*/  IMAD R75, R12.reuse, R21, R9 ;  /* 0x000000150c4b7224 */ /* 0x040fe400078e0209 */
[----:B------:R-:W-:-:S04]  /*24f0*/  IMAD.WIDE.U32 R56, R12, R20, R14 ;  /* 0x000000140c387225 */ /* 0x000fc800078e000e */
[----:B------:R-:W-:Y:S01]  /*2500*/  IMAD.IADD R9, R57, 0x1, R75 ;  /* 0x0000000139097824 */ /* 0x000fe200078e024b */
[----:B--2---:R-:W-:-:S04]  /*2510*/  LEA R58, P1, R56, R4, 0x1 ;  /* 0x00000004383a7211 */ /* 0x004fc800078208ff */
[----:B------:R-:W-:-:S05]  /*2520*/  LEA.HI.X R59, R56, R5, R9, 0x1, P1 ;  /* 0x00000005383b7211 */ /* 0x000fca00008f0c09 */
[----:B------:R-:W2:Y:S01]  /*2530*/  @P0 LDG.E.LTC128B.U16 R9, desc[UR38][R58.64] ;  /* 0x000000263a090981 */ /* 0x000ea2000c1e1520 */
[----:B------:R-:W-:Y:S01]  /*2540*/  IMAD.WIDE.U32 R56, R12, R20, R6 ;  /* 0x000000140c387225 */ /* 0x000fe200078e0006 */
[----:B------:R-:W-:Y:S03]  /*2550*/  BSSY B1, `(.L_x_35) ;  /* 0x0000012000017945 */ /* 0x000fe60003800000 */
[----:B------:R-:W-:Y:S02]  /*2560*/  IMAD.IADD R57, R75, 0x1, R57 ;  /* 0x000000014b397824 */ /* 0x000fe400078e0239 */
[----:B------:R-:W-:-:S04]  /*2570*/  IMAD.WIDE.U32 R56, R23, R8, R56 ;  /* 0x0000000817387225 */ /* 0x000fc800078e0038 */
[----:B--2---:R-:W-:-:S05]  /*2580*/  HADD2.F32 R62, -RZ, R9.H0_H0 ;  /* 0x20000009ff3e7230 */ /* 0x004fca0000004100 */
[----:B------:R-:W-:Y:S01]  /*2590*/  FMUL R53, R62, R43 ;  /* 0x0000002b3e357220 */ /* 0x000fe20000400000 */
[----:B------:R-:W-:-:S03]  /*25a0*/  LEA R62, P1, R60, UR4, 0x1 ;  /* 0x000000043c3e7c11 */ /* 0x000fc6000f8208ff */
[----:B------:R-:W-:Y:S01]  /*25b0*/  FFMA R53, R32, R42, R53 ;  /* 0x0000002a20357223 */ /* 0x000fe20000000035 */
[----:B------:R-:W-:Y:S01]  /*25c0*/  LEA.HI.X R63, R60, UR5, R63, 0x1, P1 ;  /* 0x000000053c3f7c11 */ /* 0x000fe200088f0c3f */
[----:B------:R-:W-:Y:S01]  /*25d0*/  IMAD.IADD R32, R73, 0x1, R57 ;  /* 0x0000000149207824 */ /* 0x000fe200078e0239 */
[----:B------:R-:W-:Y:S02]  /*25e0*/  ISETP.GT.AND P1, PT, R3, 0x1, P2 ;  /* 0x000000010300780c */ /* 0x000fe40001724270 */
[----:B------:R-:W-:Y:S02]  /*25f0*/  F2FP.F16.F32.PACK_AB R53, RZ, R53 ;  /* 0x00000035ff35723e */ /* 0x000fe400000000ff */
[----:B------:R-:W-:Y:S02]  /*2600*/  LEA R60, P3, R56, R4, 0x1 ;  /* 0x00000004383c7211 */ /* 0x000fe400078608ff */
[----:B------:R-:W-:Y:S01]  /*2610*/  SHF.L.U64.HI R57, R20, 0x3, R21 ;  /* 0x0000000314397819 */ /* 0x000fe20000010215 */
[----:B------:R0:W-:Y:S01]  /*2620*/  @P0 STG.E.U16 desc[UR38][R62.64], R53 ;  /* 0x000000353e000986 */ /* 0x0001e2000c101526 */
[----:B------:R-:W-:Y:S01]  /*2630*/  LEA.HI.X R61, R56, R5, R32, 0x1, P3 ;  /* 0x00000005383d7211 */ /* 0x000fe200018f0c20 */
[----:B------:R-:W-:-:S04]  /*2640*/  IMAD.SHL.U32 R56, R20, 0x8, RZ ;  /* 0x0000000814387824 */ /* 0x000fc800078e00ff */
[----:B------:R-:W-:Y:S05]  /*2650*/  @!P1 BRA `(.L_x_36) ;  /* 0x0000000000049947 */ /* 0x000fea0003800000 */
[----:B------:R1:W5:Y:S02]  /*2660*/  LDG.E.LTC128B.U16 R9, desc[UR38][R60.64+0x2] ;  /* 0x000002263c097981 */ /* 0x000364000c1e1520 */
.L_x_36:
[----:B------:R-:W-:Y:S05]  /*2670*/  BSYNC B1 ;  /* 0x0000000000017941 */ /* 0x000fea0003800000 */
.L_x_35:
[----:B-----5:R-:W-:Y:S01]  /*2680*/  HADD2.F32 R32, -RZ, R9.H0_H0 ;  /* 0x20000009ff207230 */ /* 0x020fe20000004100 */
[----:B------:R-:W-:Y:S01]  /*2690*/  ISETP.GT.AND P0, PT, R70, 0x8, PT ;  /* 0x000000084600780c */ /* 0x000fe20003f04270 */
[----:B------:R-:W-:-:S04]  /*26a0*/  IMAD.WIDE.U32 R64, R12, R20, R56 ;  /* 0x000000140c407225 */ /* 0x000fc800078e0038 */
[----:B------:R-:W-:Y:S01]  /*26b0*/  FMUL R32, R32, R43 ;  /* 0x0000002b20207220 */ /* 0x000fe20000400000 */
[----:B------:R-:W-:Y:S01]  /*26c0*/  IMAD.IADD R77, R75, 0x1, R65 ;  /* 0x000000014b4d7824 */ /* 0x000fe200078e0241 */
[----:B0-----:R-:W-:Y:S02]  /*26d0*/  IADD3 R53, P4, R54, R64, RZ ;  /* 0x0000004036357210 */ /* 0x001fe40007f9e0ff */
[----:B------:R-:W-:Y:S01]  /*26e0*/  FFMA R33, R33, R42, R32 ;  /* 0x0000002a21217223 */ /* 0x000fe20000000020 */
[----:B------:R-:W-:Y:S02]  /*26f0*/  ISETP.GT.AND P3, PT, R3, RZ, P0 ;  /* 0x000000ff0300720c */ /* 0x000fe40000764270 */
[----:B------:R-:W-:Y:S01]  /*2700*/  IMAD.X R58, R77, 0x1, R15, P4 ;  /* 0x000000014d3a7824 */ /* 0x000fe200020e060f */
[----:B------:R-:W-:Y:S02]  /*2710*/  LEA R32, P4, R53, R4, 0x1 ;  /* 0x0000000435207211 */ /* 0x000fe400078808ff */
[----:B------:R-:W-:-:S02]  /*2720*/  F2FP.F16.F32.PACK_AB R59, RZ, R33 ;  /* 0x00000021ff3b723e */ /* 0x000fc400000000ff */
[----:B------:R-:W-:Y:S02]  /*2730*/  LEA.HI.X R33, R53, R5, R58, 0x1, P4 ;  /* 0x0000000535217211 */ /* 0x000fe400020f0c3a */
[----:B------:R-:W-:Y:S01]  /*2740*/  PRMT R53, R9, 0x7610, R53 ;  /* 0x0000761009357816 */ /* 0x000fe20000000035 */
[----:B------:R0:W-:Y:S05]  /*2750*/  @P1 STG.E.U16 desc[UR38][R62.64+0x2], R59 ;  /* 0x0000023b3e001986 */ /* 0x0001ea000c101526 */
[----:B------:R2:W3:Y:S01]  /*2760*/  @P3 LDG.E.LTC128B.U16 R53, desc[UR38][R32.64] ;  /* 0x0000002620353981 */ /* 0x0004e2000c1e1520 */
[C---:B------:R-:W-:Y:S01]  /*2770*/  IMAD.SHL.U32 R69, R45.reuse, 0x2, RZ ;  /* 0x000000022d457824 */ /* 0x040fe200078e00ff */
[----:B------:R-:W-:Y:S01]  /*2780*/  SHF.L.U64.HI R71, R45, 0x1, R46 ;  /* 0x000000012d477819 */ /* 0x000fe2000001022e */
[----:B------:R-:W-:Y:S01]  /*2790*/  BSSY B1, `(.L_x_37) ;  /* 0x0000011000017945 */ /* 0x000fe20003800000 */
[----:B------:R-:W-:-:S05]  /*27a0*/  IADD3 R58, P1, R6, R64, RZ ;  /* 0x00000040063a7210 */ /* 0x000fca0007f3e0ff */
[----:B0-----:R-:W-:Y:S01]  /*27b0*/  IMAD.X R59, R7, 0x1, R77, P1 ;  /* 0x00000001073b7824 */ /* 0x001fe200008e064d */
[----:B------:R-:W-:Y:S01]  /*27c0*/  ISETP.GT.AND P1, PT, R3, 0x1, P0 ;  /* 0x000000010300780c */ /* 0x000fe20000724270 */
[----:B------:R-:W-:-:S03]  /*27d0*/  IMAD.WIDE.U32 R58, R23, R8, R58 ;  /* 0x00000008173a7225 */ /* 0x000fc600078e003a */
[----:B--2---:R-:W-:Y:S01]  /*27e0*/  LEA R32, P5, R58, R4, 0x1 ;  /* 0x000000043a207211 */ /* 0x004fe200078a08ff */
[----:B---3--:R-:W-:-:S05]  /*27f0*/  HADD2.F32 R66, -RZ, R53.H0_H0 ;  /* 0x20000035ff427230 */ /* 0x008fca0000004100 */
[----:B------:R-:W-:Y:S01]  /*2800*/  FMUL R9, R66, R43 ;  /* 0x0000002b42097220 */ /* 0x000fe20000400000 */
[----:B------:R-:W-:-:S03]  /*2810*/  IADD3 R66, P4, R69, R62, RZ ;  /* 0x0000003e45427210 */ /* 0x000fc60007f9e0ff */
[----:B------:R-:W-:Y:S01]  /*2820*/  FFMA R9, R34, R42, R9 ;  /* 0x0000002a22097223 */ /* 0x000fe20000000009 */
[----:B------:R-:W-:Y:S02]  /*2830*/  IMAD.IADD R34, R73, 0x1, R59 ;  /* 0x0000000149227824 */ /* 0x000fe400078e023b */
[----:B------:R-:W-:Y:S02]  /*2840*/  IMAD.X R67, R71, 0x1, R63, P4 ;  /* 0x0000000147437824 */ /* 0x000fe400020e063f */
[----:B------:R-:W-:Y:S02]  /*2850*/  F2FP.F16.F32.PACK_AB R9, RZ, R9 ;  /* 0x00000009ff09723e */ /* 0x000fe400000000ff */
[----:B------:R-:W-:-:S03]  /*2860*/  LEA.HI.X R33, R58, R5, R34, 0x1, P5 ;  /* 0x000000053a217211 */ /* 0x000fc600028f0c22 */
[----:B------:R0:W-:Y:S01]  /*2870*/  @P3 STG.E.U16 desc[UR38][R66.64], R9 ;  /* 0x0000000942003986 */ /* 0x0001e2000c101526 */
[----:B------:R-:W-:Y:S05]  /*2880*/  @!P1 BRA `(.L_x_38) ;  /* 0x0000000000049947 */ /* 0x000fea0003800000 */
[----:B------:R2:W5:Y:S02]  /*2890*/  LDG.E.LTC128B.U16 R53, desc[UR38][R32.64+0x2] ;  /* 0x0000022620357981 */ /* 0x000564000c1e1520 */
.L_x_38:
[----:B------:R-:W-:Y:S05]  /*28a0*/  BSYNC B1 ;  /* 0x0000000000017941 */ /* 0x000fea0003800000 */
.L_x_37:
[----:B-----5:R-:W-:Y:S01]  /*28b0*/  HADD2.F32 R34, -RZ, R53.H0_H0 ;  /* 0x20000035ff227230 */ /* 0x020fe20000004100 */
[----:B------:R-:W-:Y:S01]  /*28c0*/  ISETP.GT.AND P3, PT, R3, 0x8, P2 ;  /* 0x000000080300780c */ /* 0x000fe20001764270 */
[----:B------:R-:W-:Y:S03]  /*28d0*/  BSSY B1, `(.L_x_39) ;  /* 0x0000007000017945 */ /* 0x000fe60003800000 */
[----:B------:R-:W-:-:S04]  /*28e0*/  FMUL R34, R34, R43 ;  /* 0x0000002b22227220 */ /* 0x000fc80000400000 */
[----:B------:R-:W-:-:S05]  /*28f0*/  FFMA R34, R35, R42, R34 ;  /* 0x0000002a23227223 */ /* 0x000fca0000000022 */
[----:B------:R-:W-:-:S05]  /*2900*/  F2FP.F16.F32.PACK_AB R34, RZ, R34 ;  /* 0x00000022ff22723e */ /* 0x000fca00000000ff */
[----:B------:R3:W-:Y:S01]  /*2910*/  @P1 STG.E.U16 desc[UR38][R66.64+0x2], R34 ;  /* 0x0000022242001986 */ /* 0x0007e2000c101526 */
[----:B------:R-:W-:Y:S05]  /*2920*/  @!P3 BRA `(.L_x_40) ;  /* 0x000000000004b947 */ /* 0x000fea0003800000 */
[----:B------:R4:W5:Y:S02]  /*2930*/  LDG.E.LTC128B.U16 R53, desc[UR38][R60.64+0x10] ;  /* 0x000010263c357981 */ /* 0x000964000c1e1520 */
.L_x_40:
[----:B------:R-:W-:Y:S05]  /*2940*/  BSYNC B1 ;  /* 0x0000000000017941 */ /* 0x000fea0003800000 */
.L_x_39:
[----:B---3-5:R-:W-:Y:S01]  /*2950*/  HADD2.F32 R34, -RZ, R53.H0_H0 ;  /* 0x20000035ff227230 */ /* 0x028fe20000004100 */
[----:B------:R-:W-:Y:S01]  /*2960*/  ISETP.GT.AND P2, PT, R3, 0x9, P2 ;  /* 0x000000090300780c */ /* 0x000fe20001744270 */
[----:B------:R-:W-:Y:S03]  /*2970*/  BSSY B1, `(.L_x_41) ;  /* 0x0000007000017945 */ /* 0x000fe60003800000 */
[----:B0-----:R-:W-:-:S04]  /*2980*/  FMUL R9, R34, R43 ;  /* 0x0000002b22097220 */ /* 0x001fc80000400000 */
[----:B------:R-:W-:-:S05]  /*2990*/  FFMA R9, R36, R42, R9 ;  /* 0x0000002a24097223 */ /* 0x000fca0000000009 */
[----:B------:R-:W-:-:S05]  /*29a0*/  F2FP.F16.F32.PACK_AB R9, RZ, R9 ;  /* 0x00000009ff09723e */ /* 0x000fca00000000ff */
[----:B------:R0:W-:Y:S01]  /*29b0*/  @P3 STG.E.U16 desc[UR38][R62.64+0x10], R9 ;  /* 0x000010093e003986 */ /* 0x0001e2000c101526 */
[----:B------:R-:W-:Y:S05]  /*29c0*/  @!P2 BRA `(.L_x_42) ;  /* 0x000000000004a947 */ /* 0x000fea0003800000 */
[----:B------:R3:W5:Y:S02]  /*29d0*/  LDG.E.LTC128B.U16 R53, desc[UR38][R60.64+0x12] ;  /* 0x000012263c357981 */ /* 0x000764000c1e1520 */
.L_x_42:
[----:B------:R-:W-:Y:S05]  /*29e0*/  BSYNC B1 ;  /* 0x0000000000017941 */ /* 0x000fea0003800000 */
.L_x_41:
        /* <DEDUP_REMOVED lines=9> */
.L_x_44:
[----:B------:R-:W-:Y:S05]  /*2a80*/  BSYNC B1 ;  /* 0x0000000000017941 */ /* 0x000fea0003800000 */
.L_x_43:
[----:B0----5:R-:W-:Y:S01]  /*2a90*/  HADD2.F32 R34, -RZ, R53.H0_H0 ;  /* 0x20000035ff227230 */ /* 0x021fe20000004100 */
        /* <DEDUP_REMOVED lines=8> */
.L_x_46:
[----:B------:R-:W-:Y:S05]  /*2b20*/  BSYNC B1 ;  /* 0x0000000000017941 */ /* 0x000fea0003800000 */
.L_x_45:
[----:B-----5:R-:W-:Y:S01]  /*2b30*/  HADD2.F32 R34, -RZ, R53.H0_H0 ;  /* 0x20000035ff227230 */ /* 0x020fe20000004100 */
[----:B------:R-:W-:Y:S01]  /*2b40*/  ISETP.GT.AND P0, PT, R70, 0x80, PT ;  /* 0x000000804600780c */ /* 0x000fe20003f04270 */
[----:B0-2---:R-:W-:Y:S02]  /*2b50*/  IMAD.MOV.U32 R32, RZ, RZ, R64 ;  /* 0x000000ffff207224 */ /* 0x005fe400078e0040 */
[----:B------:R-:W-:Y:S02]  /*2b60*/  IMAD.MOV.U32 R33, RZ, RZ, R77 ;  /* 0x000000ffff217224 */ /* 0x000fe400078e004d */
[----:B------:R-:W-:Y:S01]  /*2b70*/  FMUL R34, R34, R43 ;  /* 0x0000002b22227220 */ /* 0x000fe20000400000 */
[----:B------:R-:W-:Y:S01]  /*2b80*/  IMAD R21, R21, 0x78, RZ ;  /* 0x0000007815157824 */ /* 0x000fe200078e02ff */
[----:B------:R-:W-:Y:S01]  /*2b90*/  ISETP.GT.AND P2, PT, R3, RZ, P0 ;  /* 0x000000ff0300720c */ /* 0x000fe20000744270 */
[----:B------:R-:W-:-:S04]  /*2ba0*/  IMAD.WIDE.U32 R58, R20, 0x78, R32 ;  /* 0x00000078143a7825 */ /* 0x000fc800078e0020 */
[----:B------:R-:W-:Y:S01]  /*2bb0*/  FFMA R34, R39, R42, R34 ;  /* 0x0000002a27227223 */ /* 0x000fe20000000022 */
[----:B------:R-:W-:Y:S01]  /*2bc0*/  IMAD.IADD R63, R59, 0x1, R21 ;  /* 0x000000013b3f7824 */ /* 0x000fe200078e0215 */
[----:B------:R-:W-:-:S03]  /*2bd0*/  IADD3 R9, P3, R54, R58, RZ ;  /* 0x0000003a36097210 */ /* 0x000fc60007f7e0ff */
[----:B------:R-:W-:Y:S02]  /*2be0*/  F2FP.F16.F32.PACK_AB R34, RZ, R34 ;  /* 0x00000022ff22723e */ /* 0x000fe400000000ff */
[----:B------:R-:W-:Y:S01]  /*2bf0*/  IMAD.X R36, R63, 0x1, R15, P3 ;  /* 0x000000013f247824 */ /* 0x000fe200018e060f */
[C---:B------:R-:W-:Y:S02]  /*2c00*/  LEA R32, P3, R9.reuse, R4, 0x1 ;  /* 0x0000000409207211 */ /* 0x040fe400078608ff */
[----:B------:R-:W-:Y:S02]  /*2c10*/  PRMT R35, R34, 0x7610, R35 ;  /* 0x0000761022237816 */ /* 0x000fe40000000023 */
[----:B------:R-:W-:-:S03]  /*2c20*/  LEA.HI.X R33, R9, R5, R36, 0x1, P3 ;  /* 0x0000000509217211 */ /* 0x000fc600018f0c24 */
[----:B------:R0:W-:Y:S04]  /*2c30*/  @P1 STG.E.U16 desc[UR38][R66.64+0x12], R35 ;  /* 0x0000122342001986 */ /* 0x0001e8000c101526 */
[----:B------:R2:W2:Y:S01]  /*2c40*/  @P2 LDG.E.LTC128B.U16 R53, desc[UR38][R32.64] ;  /* 0x0000002620352981 */ /* 0x0004a2000c1e1520 */
[----:B-1-34-:R-:W-:Y:S01]  /*2c50*/  IMAD R61, R11, 0xf0, RZ ;  /* 0x000000f00b3d7824 */ /* 0x01afe200078e02ff */
[----:B------:R-:W-:Y:S01]  /*2c60*/  ISETP.GT.AND P3, PT, R3, 0x1, P0 ;  /* 0x000000010300780c */ /* 0x000fe20000764270 */
[----:B------:R-:W-:Y:S01]  /*2c70*/  BSSY B1, `(.L_x_47) ;  /* 0x0000016000017945 */ /* 0x000fe20003800000 */
[----:B0-----:R-:W-:-:S04]  /*2c80*/  IMAD.WIDE.U32 R34, R20, 0x78, R56 ;  /* 0x0000007814227825 */ /* 0x001fc800078e0038 */
[----:B------:R-:W-:Y:S01]  /*2c90*/  IMAD.WIDE.U32 R66, R10, 0xf0, R66 ;  /* 0x000000f00a427825 */ /* 0x000fe200078e0042 */
[----:B--2---:R-:W-:-:S03]  /*2ca0*/  IADD3 R32, P4, R56, R34, RZ ;  /* 0x0000002238207210 */ /* 0x004fc60007f9e0ff */
[----:B------:R-:W-:Y:S02]  /*2cb0*/  IMAD.IADD R35, R21, 0x1, R35 ;  /* 0x0000000115237824 */ /* 0x000fe400078e0223 */
[----:B------:R-:W-:Y:S02]  /*2cc0*/  IMAD.IADD R11, R67, 0x1, R61 ;  /* 0x00000001430b7824 */ /* 0x000fe400078e023d */
[----:B------:R-:W-:-:S03]  /*2cd0*/  IMAD.WIDE.U32 R36, R12, R20, R34 ;  /* 0x000000140c247225 */ /* 0x000fc600078e0022 */
[----:B------:R-:W-:-:S04]  /*2ce0*/  IADD3 R36, P1, R6, R36, RZ ;  /* 0x0000002406247210 */ /* 0x000fc80007f3e0ff */
[----:B------:R-:W-:-:S03]  /*2cf0*/  IADD3.X R37, R7, R75, R37, P1, !PT ;  /* 0x0000004b07257210 */ /* 0x000fc60000ffe425 */
[----:B------:R-:W-:-:S04]  /*2d00*/  IMAD.WIDE.U32 R36, R23, R8, R36 ;  /* 0x0000000817247225 */ /* 0x000fc800078e0024 */
[----:B------:R-:W-:-:S05]  /*2d10*/  HADD2.F32 R38, -RZ, R53.H0_H0 ;  /* 0x20000035ff267230 */ /* 0x000fca0000004100 */
[----:B------:R-:W-:Y:S01]  /*2d20*/  FMUL R9, R38, R43 ;  /* 0x0000002b26097220 */ /* 0x000fe20000400000 */
[----:B------:R-:W-:-:S03]  /*2d30*/  LEA R38, P1, R36, R4, 0x1 ;  /* 0x0000000424267211 */ /* 0x000fc600078208ff */
[----:B------:R-:W-:-:S05]  /*2d40*/  FFMA R9, R24, R42, R9 ;  /* 0x0000002a18097223 */ /* 0x000fca0000000009 */
[----:B------:R-:W-:Y:S01]  /*2d50*/  F2FP.F16.F32.PACK_AB R10, RZ, R9 ;  /* 0x00000009ff0a723e */ /* 0x000fe200000000ff */
[----:B------:R-:W-:-:S03]  /*2d60*/  IMAD.IADD R9, R73, 0x1, R37 ;  /* 0x0000000149097824 */ /* 0x000fc600078e0225 */
[----:B------:R-:W-:Y:S01]  /*2d70*/  PRMT R21, R10, 0x7610, R21 ;  /* 0x000076100a157816 */ /* 0x000fe20000000015 */
[----:B------:R-:W-:Y:S01]  /*2d80*/  @P2 IMAD.MOV.U32 R10, RZ, RZ, R66 ;  /* 0x000000ffff0a2224 */ /* 0x000fe200078e0042 */
[----:B------:R-:W-:-:S04]  /*2d90*/  LEA.HI.X R39, R36, R5, R9, 0x1, P1 ;  /* 0x0000000524277211 */ /* 0x000fc800008f0c09 */
[----:B------:R0:W-:Y:S01]  /*2da0*/  @P2 STG.E.U16 desc[UR38][R10.64], R21 ;  /* 0x000000150a002986 */ /* 0x0001e2000c101526 */
[----:B------:R-:W-:Y:S05]  /*2db0*/  @!P3 BRA `(.L_x_48) ;  /* 0x000000000004b947 */ /* 0x000fea0003800000 */
[----:B------:R1:W5:Y:S02]  /*2dc0*/  LDG.E.LTC128B.U16 R53, desc[UR38][R38.64+0x2] ;  /* 0x0000022626357981 */ /* 0x000364000c1e1520 */
.L_x_48:
[----:B------:R-:W-:Y:S05]  /*2dd0*/  BSYNC B1 ;  /* 0x0000000000017941 */ /* 0x000fea0003800000 */
.L_x_47:
[----:B-----5:R-:W-:Y:S01]  /*2de0*/  HADD2.F32 R14, -RZ, R53.H0_H0 ;  /* 0x20000035ff0e7230 */ /* 0x020fe20000004100 */
[----:B------:R-:W-:Y:S01]  /*2df0*/  ISETP.GT.AND P1, PT, R70, 0x88, PT ;  /* 0x000000884600780c */ /* 0x000fe20003f24270 */
[----:B------:R-:W-:Y:S01]  /*2e00*/  @P3 IMAD.MOV.U32 R24, RZ, RZ, R66 ;  /* 0x000000ffff183224 */ /* 0x000fe200078e0042 */
[----:B------:R-:W-:Y:S01]  /*2e10*/  BSSY B1, `(.L_x_49) ;  /* 0x0000010000017945 */ /* 0x000fe20003800000 */
[----:B------:R-:W-:Y:S02]  /*2e20*/  IMAD.X R33, R35, 0x1, R57, P4 ;  /* 0x0000000123217824 */ /* 0x000fe400020e0639 */
[----:B------:R-:W-:Y:S01]  /*2e30*/  FMUL R14, R14, R43 ;  /* 0x0000002b0e0e7220 */ /* 0x000fe20000400000 */
[----:B------:R-:W-:Y:S01]  /*2e40*/  IADD3 R54, P2, P4, R54, R58, R56 ;  /* 0x0000003a36367210 */ /* 0x000fe20007c5e038 */
[----:B0-----:R-:W-:-:S04]  /*2e50*/  IMAD.WIDE.U32 R20, R12, R20, R32 ;  /* 0x000000140c147225 */ /* 0x001fc800078e0020 */
[----:B------:R-:W-:Y:S01]  /*2e60*/  FFMA R14, R25, R42, R14 ;  /* 0x0000002a190e7223 */ /* 0x000fe2000000000e */
[----:B------:R-:W-:Y:S01]  /*2e70*/  IADD3.X R15, R15, R63, R57, P2, P4 ;  /* 0x0000003f0f0f7210 */ /* 0x000fe200017e8439 */
[----:B------:R-:W-:Y:S01]  /*2e80*/  @P3 IMAD.MOV.U32 R25, RZ, RZ, R11 ;  /* 0x000000ffff193224 */ /* 0x000fe200078e000b */
[----:B------:R-:W-:Y:S02]  /*2e90*/  ISETP.GT.AND P2, PT, R3, RZ, P1 ;  /* 0x000000ff0300720c */ /* 0x000fe40000f44270 */
[----:B------:R-:W-:Y:S02]  /*2ea0*/  F2FP.F16.F32.PACK_AB R9, RZ, R14 ;  /* 0x0000000eff09723e */ /* 0x000fe400000000ff */
[----:B------:R-:W-:Y:S02]  /*2eb0*/  LEA R12, P4, R54, R4, 0x1 ;  /* 0x00000004360c7211 */ /* 0x000fe400078808ff */
[----:B------:R-:W-:Y:S01]  /*2ec0*/  IADD3 R14, P5, R6, R20, RZ ;  /* 0x00000014060e7210 */ /* 0x000fe20007fbe0ff */
[----:B------:R0:W-:Y:S01]  /*2ed0*/  @P3 STG.E.U16 desc[UR38][R24.64+0x2], R9 ;  /* 0x0000020918003986 */ /* 0x0001e2000c101526 */
[----:B------:R-:W-:-:S05]  /*2ee0*/  LEA.HI.X R13, R54, R5, R15, 0x1, P4 ;  /* 0x00000005360d7211 */ /* 0x000fca00020f0c0f */
[----:B------:R-:W-:Y:S06]  /*2ef0*/  @!P2 BRA `(.L_x_50) ;  /* 0x000000000004a947 */ /* 0x000fec0003800000 */
[----:B------:R2:W5:Y:S02]  /*2f00*/  LDG.E.LTC128B.U16 R53, desc[UR38][R12.64] ;  /* 0x000000260c357981 */ /* 0x000564000c1e1520 */
.L_x_50:
[----:B------:R-:W-:Y:S05]  /*2f10*/  BSYNC B1 ;  /* 0x0000000000017941 */ /* 0x000fea0003800000 */
.L_x_49:
[----:B-----5:R-:W-:Y:S01]  /*2f20*/  HADD2.F32 R6, -RZ, R53.H0_H0 ;  /* 0x20000035ff067230 */ /* 0x020fe20000004100 */
[----:B------:R-:W-:Y:S01]  /*2f30*/  IADD3.X R15, R7, R75, R21, P5, !PT ;  /* 0x0000004b070f7210 */ /* 0x000fe20002ffe415 */
[----:B------:R-:W-:Y:S01]  /*2f40*/  BSSY B1, `(.L_x_51) ;  /* 0x000000e000017945 */ /* 0x000fe20003800000 */
[----:B------:R-:W-:Y:S02]  /*2f50*/  ISETP.GT.AND P3, PT, R3, 0x1, P1 ;  /* 0x000000010300780c */ /* 0x000fe40000f64270 */
[----:B------:R-:W-:Y:S01]  /*2f60*/  FMUL R7, R6, R43 ;  /* 0x0000002b06077220 */ /* 0x000fe20000400000 */
[----:B0-----:R-:W-:Y:S01]  /*2f70*/  IMAD.WIDE.U32 R8, R23, R8, R14 ;  /* 0x0000000817087225 */ /* 0x001fe200078e000e */
[----:B------:R-:W-:-:S03]  /*2f80*/  IADD3 R6, P4, R69, R66, RZ ;  /* 0x0000004245067210 */ /* 0x000fc60007f9e0ff */
[----:B------:R-:W-:Y:S01]  /*2f90*/  FFMA R7, R26, R42, R7 ;  /* 0x0000002a1a077223 */ /* 0x000fe20000000007 */
[----:B------:R-:W-:Y:S01]  /*2fa0*/  IMAD.IADD R9, R73, 0x1, R9 ;  /* 0x0000000149097824 */ /* 0x000fe200078e0209 */
[----:B------:R-:W-:-:S03]  /*2fb0*/  LEA R10, P5, R8, R4, 0x1 ;  /* 0x00000004080a7211 */ /* 0x000fc600078a08ff */
[----:B------:R-:W-:Y:S01]  /*2fc0*/  F2FP.F16.F32.PACK_AB R4, RZ, R7 ;  /* 0x00000007ff04723e */ /* 0x000fe200000000ff */
[----:B------:R-:W-:Y:S01]  /*2fd0*/  IMAD.X R7, R11, 0x1, R71, P4 ;  /* 0x000000010b077824 */ /* 0x000fe200020e0647 */
[----:B------:R-:W-:-:S04]  /*2fe0*/  LEA.HI.X R11, R8, R5, R9, 0x1, P5 ;  /* 0x00000005080b7211 */ /* 0x000fc800028f0c09 */
[----:B------:R0:W-:Y:S01]  /*2ff0*/  @P2 STG.E.U16 desc[UR38][R6.64], R4 ;  /* 0x0000000406002986 */ /* 0x0001e2000c101526 */
[----:B------:R-:W-:Y:S05]  /*3000*/  @!P3 BRA `(.L_x_52) ;  /* 0x000000000004b947 */ /* 0x000fea0003800000 */
[----:B------:R3:W5:Y:S02]  /*3010*/  LDG.E.LTC128B.U16 R53, desc[UR38][R10.64+0x2] ;  /* 0x000002260a357981 */ /* 0x000764000c1e1520 */
.L_x_52:
[----:B------:R-:W-:Y:S05]  /*3020*/  BSYNC B1 ;  /* 0x0000000000017941 */ /* 0x000fea0003800000 */
.L_x_51:
        /* <DEDUP_REMOVED lines=9> */
.L_x_54:
[----:B------:R-:W-:Y:S05]  /*30c0*/  BSYNC B1 ;  /* 0x0000000000017941 */ /* 0x000fea0003800000 */
.L_x_53:
[----:B0----5:R-:W-:Y:S01]  /*30d0*/  HADD2.F32 R4, -RZ, R53.H0_H0 ;  /* 0x20000035ff047230 */ /* 0x021fe20000004100 */
[----:B------:R-:W-:Y:S01]  /*30e0*/  ISETP.GT.AND P0, PT, R3, 0x9, P0 ;  /* 0x000000090300780c */ /* 0x000fe20000704270 */
[----:B------:R-:W-:Y:S03]  /*30f0*/  BSSY B1, `(.L_x_55) ;  /* 0x000000a000017945 */ /* 0x000fe60003800000 */
[----:B------:R-:W-:-:S04]  /*3100*/  FMUL R5, R4, R43 ;  /* 0x0000002b04057220 */ /* 0x000fc80000400000 */
[----:B------:R-:W-:-:S05]  /*3110*/  FFMA R5, R28, R42, R5 ;  /* 0x0000002a1c057223 */ /* 0x000fca0000000005 */
[----:B------:R-:W-:Y:S01]  /*3120*/  F2FP.F16.F32.PACK_AB R4, RZ, R5 ;  /* 0x00000005ff04723e */ /* 0x000fe200000000ff */
[----:B------:R-:W-:-:S03]  /*3130*/  IMAD.IADD R5, R61, 0x1, R67 ;  /* 0x000000013d057824 */ /* 0x000fc600078e0243 */
[----:B------:R-:W-:Y:S01]  /*3140*/  PRMT R6, R4, 0x7610, R6 ;  /* 0x0000761004067816 */ /* 0x000fe20000000006 */
[----:B------:R-:W-:-:S05]  /*3150*/  @P2 IMAD.MOV.U32 R4, RZ, RZ, R66 ;  /* 0x000000ffff042224 */ /* 0x000fca00078e0042 */
[----:B------:R0:W-:Y:S01]  /*3160*/  @P2 STG.E.U16 desc[UR38][R4.64+0x10], R6 ;  /* 0x0000100604002986 */ /* 0x0001e2000c101526 */
[----:B------:R-:W-:Y:S05]  /*3170*/  @!P0 BRA `(.L_x_56) ;  /* 0x0000000000048947 */ /* 0x000fea0003800000 */
[----:B------:R0:W5:Y:S02]  /*3180*/  LDG.E.LTC128B.U16 R53, desc[UR38][R38.64+0x12] ;  /* 0x0000122626357981 */ /* 0x000164000c1e1520 */
.L_x_56:
[----:B------:R-:W-:Y:S05]  /*3190*/  BSYNC B1 ;  /* 0x0000000000017941 */ /* 0x000fea0003800000 */
.L_x_55:
[----:B0----5:R-:W-:Y:S01]  /*31a0*/  HADD2.F32 R6, -RZ, R53.H0_H0 ;  /* 0x20000035ff067230 */ /* 0x021fe20000004100 */
[----:B------:R-:W-:Y:S01]  /*31b0*/  ISETP.GT.AND P2, PT, R3, 0x8, P1 ;  /* 0x000000080300780c */ /* 0x000fe20000f44270 */
[----:B------:R-:W-:Y:S01]  /*31c0*/  @P0 IMAD.MOV.U32 R7, RZ, RZ, R5 ;  /* 0x000000ffff070224 */ /* 0x000fe200078e0005 */
[----:B------:R-:W-:Y:S02]  /*31d0*/  BSSY B1, `(.L_x_57) ;  /* 0x0000009000017945 */ /* 0x000fe40003800000 */
[----:B------:R-:W-:-:S04]  /*31e0*/  FMUL R6, R6, R43 ;  /* 0x0000002b06067220 */ /* 0x000fc80000400000 */
[----:B------:R-:W-:-:S05]  /*31f0*/  FFMA R6, R29, R42, R6 ;  /* 0x0000002a1d067223 */ /* 0x000fca0000000006 */
[----:B------:R-:W-:-:S04]  /*3200*/  F2FP.F16.F32.PACK_AB R6, RZ, R6 ;  /* 0x00000006ff06723e */ /* 0x000fc800000000ff */
[----:B------:R-:W-:Y:S01]  /*3210*/  PRMT R8, R6, 0x7610, R8 ;  /* 0x0000761006087816 */ /* 0x000fe20000000008 */
[----:B------:R-:W-:-:S05]  /*3220*/  @P0 IMAD.MOV.U32 R6, RZ, RZ, R66 ;  /* 0x000000ffff060224 */ /* 0x000fca00078e0042 */
[----:B------:R0:W-:Y:S01]  /*3230*/  @P0 STG.E.U16 desc[UR38][R6.64+0x12], R8 ;  /* 0x0000120806000986 */ /* 0x0001e2000c101526 */
[----:B------:R-:W-:Y:S05]  /*3240*/  @!P2 BRA `(.L_x_58) ;  /* 0x000000000004a947 */ /* 0x000fea0003800000 */
[----:B------:R0:W5:Y:S02]  /*3250*/  LDG.E.LTC128B.U16 R53, desc[UR38][R10.64+0x10] ;  /* 0x000010260a357981 */ /* 0x000164000c1e1520 */
.L_x_58:
[----:B------:R-:W-:Y:S05]  /*3260*/  BSYNC B1 ;  /* 0x0000000000017941 */ /* 0x000fea0003800000 */
.L_x_57:
[----:B-----5:R-:W-:Y:S01]  /*3270*/  HADD2.F32 R4, -RZ, R53.H0_H0 ;  /* 0x20000035ff047230 */ /* 0x020fe20000004100 */
[----:B------:R-:W-:Y:S01]  /*3280*/  ISETP.GT.AND P1, PT, R3, 0x9, P1 ;  /* 0x000000090300780c */ /* 0x000fe20000f24270 */
[----:B------:R-:W-:Y:S03]  /*3290*/  BSSY B1, `(.L_x_59) ;  /* 0x0000009000017945 */ /* 0x000fe60003800000 */
[----:B0-----:R-:W-:Y:S01]  /*32a0*/  FMUL R7, R4, R43 ;  /* 0x0000002b04077220 */ /* 0x001fe20000400000 */
[----:B------:R-:W-:-:S03]  /*32b0*/  IADD3 R4, P0, R69, R66, RZ ;  /* 0x0000004245047210 */ /* 0x000fc60007f1e0ff */
[----:B------:R-:W-:Y:S02]  /*32c0*/  FFMA R7, R30, R42, R7 ;  /* 0x0000002a1e077223 */ /* 0x000fe40000000007 */
[----:B------:R-:W-:-:S03]  /*32d0*/  IMAD.X R5, R5, 0x1, R71, P0 ;  /* 0x0000000105057824 */ /* 0x000fc600000e0647 */
[----:B------:R-:W-:-:S05]  /*32e0*/  F2FP.F16.F32.PACK_AB R7, RZ, R7 ;  /* 0x00000007ff07723e */ /* 0x000fca00000000ff */
[----:B------:R0:W-:Y:S01]  /*32f0*/  @P2 STG.E.U16 desc[UR38][R4.64+0x10], R7 ;  /* 0x0000100704002986 */ /* 0x0001e2000c101526 */
[----:B------:R-:W-:Y:S05]  /*3300*/  @!P1 BRA `(.L_x_60) ;  /* 0x0000000000049947 */ /* 0x000fea0003800000 */
[----:B------:R0:W5:Y:S02]  /*3310*/  LDG.E.LTC128B.U16 R53, desc[UR38][R10.64+0x12] ;  /* 0x000012260a357981 */ /* 0x000164000c1e1520 */
.L_x_60:
[----:B------:R-:W-:Y:S05]  /*3320*/  BSYNC B1 ;  /* 0x0000000000017941 */ /* 0x000fea0003800000 */
.L_x_59:
[----:B------:R-:W-:Y:S05]  /*3330*/  @!P1 BRA `(.L_x_61) ;  /* 0x0000000400749947 */ /* 0x000fea0003800000 */
[----:B-----5:R-:W-:-:S05]  /*3340*/  HADD2.F32 R6, -RZ, R53.H0_H0 ;  /* 0x20000035ff067230 */ /* 0x020fca0000004100 */
[----:B------:R-:W-:-:S04]  /*3350*/  FMUL R6, R6, R43 ;  /* 0x0000002b06067220 */ /* 0x000fc80000400000 */
[----:B------:R-:W-:-:S05]  /*3360*/  FFMA R6, R31, R42, R6 ;  /* 0x0000002a1f067223 */ /* 0x000fca0000000006 */
[----:B------:R-:W-:-:S05]  /*3370*/  F2FP.F16.F32.PACK_AB R6, RZ, R6 ;  /* 0x00000006ff06723e */ /* 0x000fca00000000ff */
[----:B------:R0:W-:Y:S01]  /*3380*/  STG.E.U16 desc[UR38][R4.64+0x12], R6 ;  /* 0x0000120604007986 */ /* 0x0001e2000c101526 */
[----:B------:R-:W-:Y:S05]  /*3390*/  BRA `(.L_x_61) ;  /* 0x00000004005c7947 */ /* 0x000fea0003800000 */
.L_x_34:
[----:B------:R-:W-:Y:S01]  /*33a0*/  ISETP.GT.AND P4, PT, R3, 0x1, P2 ;  /* 0x000000010300780c */ /* 0x000fe20001784270 */
[----:B------:R-:W-:Y:S01]  /*33b0*/  ULDC.64 UR4, c[0x0][0x5c0] ;  /* 0x0001700000047ab9 */ /* 0x000fe20000000a00 */
[-C--:B------:R-:W-:Y:S01]  /*33c0*/  FMUL R33, R33, R42.reuse ;  /* 0x0000002a21217220 */ /* 0x080fe20000400000 */
[----:B------:R-:W-:Y:S01]  /*33d0*/  LEA R6, P1, R60, UR4, 0x1 ;  /* 0x000000043c067c11 */ /* 0x000fe2000f8208ff */
[C---:B------:R-:W-:Y:S01]  /*33e0*/  IMAD.SHL.U32 R21, R45.reuse, 0x2, RZ ;  /* 0x000000022d157824 */ /* 0x040fe200078e00ff */
[----:B------:R-:W-:Y:S01]  /*33f0*/  SHF.L.U64.HI R15, R45, 0x1, R46 ;  /* 0x000000012d0f7819 */ /* 0x000fe2000001022e */
[-C--:B------:R-:W-:Y:S01]  /*3400*/  FMUL R32, R32, R42.reuse ;  /* 0x0000002a20207220 */ /* 0x080fe20000400000 */
[----:B------:R-:W-:Y:S01]  /*3410*/  LEA.HI.X R7, R60, UR5, R63, 0x1, P1 ;  /* 0x000000053c077c11 */ /* 0x000fe200088f0c3f */
[-C--:B------:R-:W-:Y:S01]  /*3420*/  FMUL R34, R34, R42.reuse ;  /* 0x0000002a22227220 */ /* 0x080fe20000400000 */
[----:B------:R-:W-:Y:S01]  /*3430*/  F2FP.F16.F32.PACK_AB R33, RZ, R33 ;  /* 0x00000021ff21723e */ /* 0x000fe200000000ff */
[-C--:B------:R-:W-:Y:S01]  /*3440*/  FMUL R35, R35, R42.reuse ;  /* 0x0000002a23237220 */ /* 0x080fe20000400000 */
[----:B------:R-:W-:Y:S01]  /*3450*/  ISETP.GT.AND P3, PT, R70, 0x8, PT ;  /* 0x000000084600780c */ /* 0x000fe20003f64270 */
[----:B------:R-:W-:Y:S01]  /*3460*/  FMUL R36, R36, R42 ;  /* 0x0000002a24247220 */ /* 0x000fe20000400000 */
[----:B------:R-:W-:Y:S01]  /*3470*/  F2FP.F16.F32.PACK_AB R32, RZ, R32 ;  /* 0x00000020ff20723e */ /* 0x000fe200000000ff */
[----:B------:R-:W-:Y:S01]  /*3480*/  @P4 STG.E.U16 desc[UR38][R6.64+0x2], R33 ;  /* 0x0000022106004986 */ /* 0x000fe2000c101526 */
[----:B------:R-:W-:Y:S01]  /*3490*/  IADD3 R8, P4, R21, R6, RZ ;  /* 0x0000000615087210 */ /* 0x000fe20007f9e0ff */
[-C--:B------:R-:W-:Y:S01]  /*34a0*/  FMUL R37, R37, R42.reuse ;  /* 0x0000002a25257220 */ /* 0x080fe20000400000 */
[C---:B------:R-:W-:Y:S01]  /*34b0*/  ISETP.GT.AND P1, PT, R3.reuse, RZ, P3 ;  /* 0x000000ff0300720c */ /* 0x040fe20001f24270 */
[----:B------:R-:W-:Y:S01]  /*34c0*/  @P0 STG.E.U16 desc[UR38][R6.64], R32 ;  /* 0x0000002006000986 */ /* 0x000fe2000c101526 */
[----:B------:R-:W-:Y:S01]  /*34d0*/  ISETP.GT.AND P5, PT, R3, 0x1, P3 ;  /* 0x000000010300780c */ /* 0x000fe20001fa4270 */
[----:B------:R-:W-:Y:S01]  /*34e0*/  IMAD.X R9, R15, 0x1, R7, P4 ;  /* 0x000000010f097824 */ /* 0x000fe200020e0607 */
[----:B------:R-:W-:Y:S01]  /*34f0*/  ISETP.GT.AND P4, PT, R3, 0x8, P2 ;  /* 0x000000080300780c */ /* 0x000fe20001784270 */
[----:B------:R-:W-:Y:S01]  /*3500*/  FMUL R38, R38, R42 ;  /* 0x0000002a26267220 */ /* 0x000fe20000400000 */
[----:B------:R-:W-:Y:S01]  /*3510*/  F2FP.F16.F32.PACK_AB R34, RZ, R34 ;  /* 0x00000022ff22723e */ /* 0x000fe200000000ff */
[-C--:B------:R-:W-:Y:S01]  /*3520*/  FMUL R39, R39, R42.reuse ;  /* 0x0000002a27277220 */ /* 0x080fe20000400000 */
[----:B------:R-:W-:Y:S01]  /*3530*/  F2FP.F16.F32.PACK_AB R35, RZ, R35 ;  /* 0x00000023ff23723e */ /* 0x000fe200000000ff */
[----:B------:R-:W-:Y:S01]  /*3540*/  FMUL R24, R24, R42 ;  /* 0x0000002a18187220 */ /* 0x000fe20000400000 */
[----:B------:R-:W-:Y:S01]  /*3550*/  F2FP.F16.F32.PACK_AB R36, RZ, R36 ;  /* 0x00000024ff24723e */ /* 0x000fe200000000ff */
[----:B------:R-:W-:Y:S01]  /*3560*/  IMAD R23, R11, 0xf0, RZ ;  /* 0x000000f00b177824 */ /* 0x000fe200078e02ff */
[C---:B------:R-:W-:Y:S01]  /*3570*/  ISETP.GT.AND P2, PT, R3.reuse, 0x9, P2 ;  /* 0x000000090300780c */ /* 0x040fe20001744270 */
[----:B------:R-:W-:Y:S01]  /*3580*/  @P1 STG.E.U16 desc[UR38][R8.64], R34 ;  /* 0x0000002208001986 */ /* 0x000fe2000c101526 */
[----:B------:R-:W-:Y:S01]  /*3590*/  ISETP.GT.AND P1, PT, R70, 0x80, PT ;  /* 0x000000804600780c */ /* 0x000fe20003f24270 */
[----:B------:R-:W-:Y:S01]  /*35a0*/  IMAD.WIDE.U32 R10, R10, 0xf0, R8 ;  /* 0x000000f00a0a7825 */ /* 0x000fe200078e0008 */
[----:B------:R-:W-:Y:S01]  /*35b0*/  F2FP.F16.F32.PACK_AB R37, RZ, R37 ;  /* 0x00000025ff25723e */ /* 0x000fe200000000ff */
[----:B------:R-:W-:Y:S01]  /*35c0*/  @P5 STG.E.U16 desc[UR38][R8.64+0x2], R35 ;  /* 0x0000022308005986 */ /* 0x000fe2000c101526 */
[----:B------:R-:W-:Y:S01]  /*35d0*/  ISETP.GT.AND P5, PT, R3, RZ, P1 ;  /* 0x000000ff0300720c */ /* 0x000fe20000fa4270 */
[----:B------:R-:W-:Y:S01]  /*35e0*/  IMAD.IADD R5, R23, 0x1, R11 ;  /* 0x0000000117057824 */ /* 0x000fe200078e020b */
[----:B------:R-:W-:Y:S01]  /*35f0*/  F2FP.F16.F32.PACK_AB R38, RZ, R38 ;  /* 0x00000026ff26723e */ /* 0x000fe200000000ff */
[----:B------:R-:W-:Y:S01]  /*3600*/  @P4 STG.E.U16 desc[UR38][R6.64+0x10], R36 ;  /* 0x0000102406004986 */ /* 0x000fe2000c101526 */
[----:B------:R-:W-:Y:S01]  /*3610*/  ISETP.GT.AND P4, PT, R3, 0x8, P3 ;  /* 0x000000080300780c */ /* 0x000fe20001f84270 */
[-C--:B------:R-:W-:Y:S01]  /*3620*/  FMUL R25, R25, R42.reuse ;  /* 0x0000002a19197220 */ /* 0x080fe20000400000 */
[----:B------:R-:W-:Y:S01]  /*3630*/  ISETP.GT.AND P3, PT, R3, 0x9, P3 ;  /* 0x000000090300780c */ /* 0x000fe20001f64270 */
[----:B------:R0:W-:Y:S01]  /*3640*/  @P2 STG.E.U16 desc[UR38][R6.64+0x12], R37 ;  /* 0x0000122506002986 */ /* 0x0001e2000c101526 */
[----:B------:R-:W-:Y:S01]  /*3650*/  F2FP.F16.F32.PACK_AB R39, RZ, R39 ;  /* 0x00000027ff27723e */ /* 0x000fe200000000ff */
[-C--:B------:R-:W-:Y:S01]  /*3660*/  FMUL R26, R26, R42.reuse ;  /* 0x0000002a1a1a7220 */ /* 0x080fe20000400000 */
[----:B------:R-:W-:Y:S01]  /*3670*/  ISETP.GT.AND P0, PT, R70, 0x88, PT ;  /* 0x000000884600780c */ /* 0x000fe20003f04270 */
[----:B------:R-:W-:Y:S01]  /*3680*/  FMUL R27, R27, R42 ;  /* 0x0000002a1b1b7220 */ /* 0x000fe20000400000 */
[----:B------:R-:W-:Y:S01]  /*3690*/  F2FP.F16.F32.PACK_AB R24, RZ, R24 ;  /* 0x00000018ff18723e */ /* 0x000fe200000000ff */
[----:B------:R-:W-:Y:S01]  /*36a0*/  @P5 IMAD.MOV.U32 R4, RZ, RZ, R10 ;  /* 0x000000ffff045224 */ /* 0x000fe200078e000a */
[----:B------:R-:W-:Y:S01]  /*36b0*/  F2FP.F16.F32.PACK_AB R25, RZ, R25 ;  /* 0x00000019ff19723e */ /* 0x000fe200000000ff */
[----:B------:R-:W-:Y:S01]  /*36c0*/  FMUL R28, R28, R42 ;  /* 0x0000002a1c1c7220 */ /* 0x000fe20000400000 */
[----:B------:R-:W-:Y:S01]  /*36d0*/  F2FP.F16.F32.PACK_AB R26, RZ, R26 ;  /* 0x0000001aff1a723e */ /* 0x000fe200000000ff */
[----:B------:R-:W-:Y:S01]  /*36e0*/  @P4 STG.E.U16 desc[UR38][R8.64+0x10], R38 ;  /* 0x0000102608004986 */ /* 0x000fe2000c101526 */
[----:B------:R-:W-:Y:S01]  /*36f0*/  ISETP.GT.AND P4, PT, R3, 0x1, P1 ;  /* 0x000000010300780c */ /* 0x000fe20000f84270 */
[-C--:B------:R-:W-:Y:S01]  /*3700*/  FMUL R29, R29, R42.reuse ;  /* 0x0000002a1d1d7220 */ /* 0x080fe20000400000 */
[C---:B------:R-:W-:Y:S01]  /*3710*/  ISETP.GT.AND P2, PT, R3.reuse, 0x8, P1 ;  /* 0x000000080300780c */ /* 0x040fe20000f44270 */
[----:B------:R1:W-:Y:S01]  /*3720*/  @P3 STG.E.U16 desc[UR38][R8.64+0x12], R39 ;  /* 0x0000122708003986 */ /* 0x0003e2000c101526 */
[C---:B------:R-:W-:Y:S01]  /*3730*/  ISETP.GT.AND P3, PT, R3.reuse, RZ, P0 ;  /* 0x000000ff0300720c */ /* 0x040fe20000764270 */
[----:B------:R-:W-:Y:S01]  /*3740*/  FMUL R30, R30, R42 ;  /* 0x0000002a1e1e7220 */ /* 0x000fe20000400000 */
[----:B------:R-:W-:Y:S01]  /*3750*/  ISETP.GT.AND P1, PT, R3, 0x9, P1 ;  /* 0x000000090300780c */ /* 0x000fe20000f24270 */
[----:B------:R2:W-:Y:S01]  /*3760*/  @P5 STG.E.U16 desc[UR38][R4.64], R24 ;  /* 0x0000001804005986 */ /* 0x0005e2000c101526 */
[----:B0-----:R-:W-:Y:S01]  /*3770*/  IADD3 R6, P5, R21, R10, RZ ;  /* 0x0000000a15067210 */ /* 0x001fe20007fbe0ff */
[----:B------:R-:W-:Y:S01]  /*3780*/  FMUL R31, R31, R42 ;  /* 0x0000002a1f1f7220 */ /* 0x000fe20000400000 */
[----:B------:R-:W-:-:S02]  /*3790*/  F2FP.F16.F32.PACK_AB R27, RZ, R27 ;  /* 0x0000001bff1b723e */ /* 0x000fc400000000ff */
[----:B------:R-:W-:Y:S01]  /*37a0*/  F2FP.F16.F32.PACK_AB R28, RZ, R28 ;  /* 0x0000001cff1c723e */ /* 0x000fe200000000ff */
[--C-:B------:R-:W-:Y:S01]  /*37b0*/  @P4 IMAD.MOV.U32 R12, RZ, RZ, R10.reuse ;  /* 0x000000ffff0c4224 */ /* 0x100fe200078e000a */
[----:B------:R-:W-:Y:S01]  /*37c0*/  F2FP.F16.F32.PACK_AB R29, RZ, R29 ;  /* 0x0000001dff1d723e */ /* 0x000fe200000000ff */
[--C-:B------:R-:W-:Y:S01]  /*37d0*/  @P4 IMAD.MOV.U32 R13, RZ, RZ, R5.reuse ;  /* 0x000000ffff0d4224 */ /* 0x100fe200078e0005 */
[----:B------:R-:W-:Y:S01]  /*37e0*/  F2FP.F16.F32.PACK_AB R30, RZ, R30 ;  /* 0x0000001eff1e723e */ /* 0x000fe200000000ff */
[--C-:B------:R-:W-:Y:S01]  /*37f0*/  IMAD.X R7, R15, 0x1, R5.reuse, P5 ;  /* 0x000000010f077824 */ /* 0x100fe200028e0605 */
[----:B-1----:R-:W-:Y:S01]  /*3800*/  IADD3 R8, P5, R21, R10, RZ ;  /* 0x0000000a15087210 */ /* 0x002fe20007fbe0ff */
[----:B--2---:R-:W-:Y:S01]  /*3810*/  @P2 IMAD.MOV.U32 R4, RZ, RZ, R10 ;  /* 0x000000ffff042224 */ /* 0x004fe200078e000a */
[----:B------:R-:W-:Y:S01]  /*3820*/  @P4 STG.E.U16 desc[UR38][R12.64+0x2], R25 ;  /* 0x000002190c004986 */ /* 0x000fe2000c101526 */
[C---:B------:R-:W-:Y:S01]  /*3830*/  ISETP.GT.AND P4, PT, R3.reuse, 0x1, P0 ;  /* 0x000000010300780c */ /* 0x040fe20000784270 */
[----:B------:R-:W-:Y:S01]  /*3840*/  @P1 IMAD.MOV.U32 R11, RZ, RZ, R5 ;  /* 0x000000ffff0b1224 */ /* 0x000fe200078e0005 */
[----:B------:R-:W-:Y:S01]  /*3850*/  F2FP.F16.F32.PACK_AB R31, RZ, R31 ;  /* 0x0000001fff1f723e */ /* 0x000fe200000000ff */
[----:B------:R-:W-:Y:S01]  /*3860*/  @P3 STG.E.U16 desc[UR38][R6.64], R26 ;  /* 0x0000001a06003986 */ /* 0x000fe2000c101526 */
[----:B------:R-:W-:Y:S01]  /*3870*/  ISETP.GT.AND P3, PT, R3, 0x8, P0 ;  /* 0x000000080300780c */ /* 0x000fe20000764270 */
[----:B------:R-:W-:Y:S01]  /*3880*/  IMAD.X R9, R5, 0x1, R15, P5 ;  /* 0x0000000105097824 */ /* 0x000fe200028e060f */
[----:B------:R-:W-:-:S07]  /*3890*/  ISETP.GT.AND P0, PT, R3, 0x9, P0 ;  /* 0x000000090300780c */ /* 0x000fce0000704270 */
[----:B------:R-:W-:Y:S04]  /*38a0*/  @P4 STG.E.U16 desc[UR38][R6.64+0x2], R27 ;  /* 0x0000021b06004986 */ /* 0x000fe8000c101526 */
[----:B------:R0:W-:Y:S04]  /*38b0*/  @P2 STG.E.U16 desc[UR38][R4.64+0x10], R28 ;  /* 0x0000101c04002986 */ /* 0x0001e8000c101526 */
[----:B------:R1:W-:Y:S04]  /*38c0*/  @P1 STG.E.U16 desc[UR38][R10.64+0x12], R29 ;  /* 0x0000121d0a001986 */ /* 0x0003e8000c101526 */
[----:B------:R1:W-:Y:S01]  /*38d0*/  @P3 STG.E.U16 desc[UR38][R8.64+0x10], R30 ;  /* 0x0000101e08003986 */ /* 0x0003e2000c101526 */
[----:B0-----:R-:W-:-:S02]  /*38e0*/  @P0 IMAD.MOV.U32 R4, RZ, RZ, R8 ;  /* 0x000000ffff040224 */ /* 0x001fc400078e0008 */
[----:B------:R-:W-:-:S05]  /*38f0*/  @P0 IMAD.MOV.U32 R5, RZ, RZ, R9 ;  /* 0x000000ffff050224 */ /* 0x000fca00078e0009 */
[----:B------:R1:W-:Y:S02]  /*3900*/  @P0 STG.E.U16 desc[UR38][R4.64+0x12], R31 ;  /* 0x0000121f04000986 */ /* 0x0003e4000c101526 */
.L_x_61:
[----:B------:R-:W-:Y:S05]  /*3910*/  BSYNC B0 ;  /* 0x0000000000007941 */ /* 0x000fea0003800000 */
.L_x_33:
[----:B------:R-:W-:Y:S01]  /*3920*/  IADD3 R2, P0, R2, UR36, RZ ;  /* 0x0000002402027c10 */ /* 0x000fe2000ff1e0ff */
[----:B------:R-:W-:Y:S01]  /*3930*/  ULDC.64 UR4, c[0x0][0x650] ;  /* 0x0001940000047ab9 */ /* 0x000fe20000000a00 */
[----:B------:R-:W-:Y:S01]  /*3940*/  PRMT R3, RZ, 0x7610, R3 ;  /* 0x00007610ff037816 */ /* 0x000fe20000000003 */
[----:B------:R-:W-:Y:S01]  /*3950*/  IMAD.MOV.U32 R54, RZ, RZ, -0x1 ;  /* 0xffffffffff367424 */ /* 0x000fe200078e00ff */
[----:B------:R-:W-:Y:S01]  /*3960*/  IADD3.X R17, R17, UR42, RZ, P0, !PT ;  /* 0x0000002a11117c10 */ /* 0x000fe200087fe4ff */
[----:B------:R-:W-:Y:S01]  /*3970*/  IMAD.MOV.U32 R23, RZ, RZ, -0x1 ;  /* 0xffffffffff177424 */ /* 0x000fe200078e00ff */
[----:B------:R-:W-:-:S04]  /*3980*/  ISETP.GE.U32.AND P0, PT, R2, UR4, PT ;  /* 0x0000000402007c0c */ /* 0x000fc8000bf06070 */
[----:B------:R-:W-:-:S13]  /*3990*/  ISETP.GE.U32.AND.EX P0, PT, R17, UR5, PT, P0 ;  /* 0x0000000511007c0c */ /* 0x000fda000bf06100 */
[----:B------:R-:W-:Y:S05]  /*39a0*/  @P0 BRA `(.L_x_62) ;  /* 0x0000000400500947 */ /* 0x000fea0003800000 */
[----:B01-3--:R-:W0:Y:S01]  /*39b0*/  LDC.64 R10, c[0x0][0x628] ;  /* 0x00018a00ff0a7b82 */ /* 0x00be220000000a00 */
[----:B--2---:R-:W1:Y:S01]  /*39c0*/  S2R R12, SR_CTAID.X ;  /* 0x00000000000c7919 */ /* 0x004e620000002500 */
[----:B------:R-:W-:Y:S02]  /*39d0*/  IMAD.MOV.U32 R8, RZ, RZ, R2 ;  /* 0x000000ffff087224 */ /* 0x000fe400078e0002 */
[----:B------:R-:W-:Y:S01]  /*39e0*/  IMAD.MOV.U32 R9, RZ, RZ, R17 ;  /* 0x000000ffff097224 */ /* 0x000fe200078e0011 */
[----:B------:R-:W2:Y:S03]  /*39f0*/  S2R R20, SR_CTAID.Y ;  /* 0x0000000000147919 */ /* 0x000ea60000002600 */
[----:B------:R-:W3:Y:S08]  /*3a00*/  LDC R0, c[0x0][0x630] ;  /* 0x00018c00ff007b82 */ /* 0x000ef00000000800 */
[----:B------:R-:W1:Y:S01]  /*3a10*/  LDC.64 R14, c[0x0][0x620] ;  /* 0x00018800ff0e7b82 */ /* 0x000e620000000a00 */
[----:B0-----:R-:W-:-:S04]  /*3a20*/  ISETP.NE.U32.AND P0, PT, R10, RZ, PT ;  /* 0x000000ff0a00720c */ /* 0x001fc80003f05070 */
[----:B------:R-:W-:-:S13]  /*3a30*/  ISETP.NE.AND.EX P0, PT, R11, RZ, PT, P0 ;  /* 0x000000ff0b00720c */ /* 0x000fda0003f05300 */
[----:B-123--:R-:W-:Y:S05]  /*3a40*/  @!P0 BRA `(.L_x_63) ;  /* 0x0000000000288947 */ /* 0x00efea0003800000 */
        /* <DEDUP_REMOVED lines=10> */
.L_x_63:
[-CC-:B------:R-:W-:Y:S01]  /*3af0*/  SHF.R.U64 R23, R8, R0.reuse, R9.reuse ;  /* 0x0000000008177219 */ /* 0x180fe20000001209 */
[----:B------:R-:W0:Y:S01]  /*3b00*/  LDC.64 R26, c[0x0][0x640] ;  /* 0x00019000ff1a7b82 */ /* 0x000e220000000a00 */
[----:B------:R-:W-:Y:S01]  /*3b10*/  SHF.R.U32.HI R0, RZ, R0, R9 ;  /* 0x00000000ff007219 */ /* 0x000fe20000011609 */
[----:B------:R-:W-:Y:S01]  /*3b20*/  ULDC UR4, c[0x0][0x150] ;  /* 0x0000540000047ab9 */ /* 0x000fe20000000800 */
[----:B------:R-:W-:Y:S02]  /*3b30*/  IADD3 R7, P0, RZ, -R23, RZ ;  /* 0x80000017ff077210 */ /* 0x000fe40007f1e0ff */
[----:B------:R-:W-:-:S03]  /*3b40*/  I2FP.F32.U32 R8, R12 ;  /* 0x0000000c00087245 */ /* 0x000fc60000201000 */
[----:B------:R-:W1:Y:S01]  /*3b50*/  LDC R6, c[0x0][0x618] ;  /* 0x00018600ff067b82 */ /* 0x000e620000000800 */
[----:B------:R-:W-:Y:S02]  /*3b60*/  IMAD.X R3, RZ, RZ, ~R0, P0 ;  /* 0x000000ffff037224 */ /* 0x000fe400000e0e00 */
[----:B------:R-:W-:Y:S01]  /*3b70*/  FMUL R8, R8, UR4 ;  /* 0x0000000408087c20 */ /* 0x000fe20008400000 */
[----:B------:R-:W-:Y:S01]  /*3b80*/  ULDC UR4, c[0x0][0x154] ;  /* 0x0000550000047ab9 */ /* 0x000fe20000000800 */
[-C--:B------:R-:W-:Y:S02]  /*3b90*/  IMAD R0, R3, R14.reuse, RZ ;  /* 0x0000000e03007224 */ /* 0x080fe400078e02ff */
[----:B------:R-:W-:Y:S01]  /*3ba0*/  IMAD.MOV.U32 R3, RZ, RZ, R17 ;  /* 0x000000ffff037224 */ /* 0x000fe200078e0011 */
[----:B------:R-:W2:Y:S01]  /*3bb0*/  LDC R9, c[0x0][0x608] ;  /* 0x00018200ff097b82 */ /* 0x000ea20000000800 */
[----:B------:R-:W3:Y:S01]  /*3bc0*/  F2I.U32.TRUNC.NTZ R8, R8 ;  /* 0x0000000800087305 */ /* 0x000ee2000020f000 */
[----:B------:R-:W-:-:S04]  /*3bd0*/  IMAD.WIDE.U32 R4, R7, R14, R2 ;  /* 0x0000000e07047225 */ /* 0x000fc800078e0002 */
[----:B------:R-:W-:Y:S02]  /*3be0*/  IMAD R3, R7, R15, R0 ;  /* 0x0000000f07037224 */ /* 0x000fe400078e0200 */
[----:B------:R-:W4:Y:S01]  /*3bf0*/  LDC R14, c[0x0][0x658] ;  /* 0x00019600ff0e7b82 */ /* 0x000f220000000800 */
[----:B0-----:R-:W-:Y:S01]  /*3c00*/  ISETP.NE.U32.AND P0, PT, R26, RZ, PT ;  /* 0x000000ff1a00720c */ /* 0x001fe20003f05070 */
[----:B------:R-:W-:Y:S01]  /*3c10*/  IMAD.IADD R3, R5, 0x1, R3 ;  /* 0x0000000105037824 */ /* 0x000fe200078e0203 */
[----:B------:R-:W-:Y:S02]  /*3c20*/  I2FP.F32.U32 R5, R20 ;  /* 0x0000001400057245 */ /* 0x000fe40000201000 */
[----:B------:R-:W-:-:S03]  /*3c30*/  ISETP.NE.AND.EX P0, PT, R27, RZ, PT, P0 ;  /* 0x000000ff1b00720c */ /* 0x000fc60003f05300 */
[----:B------:R-:W0:Y:S01]  /*3c40*/  LDC R7, c[0x0][0x144] ;  /* 0x00005100ff077b82 */ /* 0x000e220000000800 */
[-CC-:B-1----:R-:W-:Y:S01]  /*3c50*/  SHF.R.U32.HI R0, RZ, R6.reuse, R3.reuse ;  /* 0x00000006ff007219 */ /* 0x182fe20000011603 */
[----:B---3--:R-:W-:Y:S01]  /*3c60*/  IMAD.MOV R8, RZ, RZ, -R8 ;  /* 0x000000ffff087224 */ /* 0x008fe200078e0a08 */
[----:B------:R-:W-:Y:S01]  /*3c70*/  SHF.R.U64 R13, R4, R6, R3 ;  /* 0x00000006040d7219 */ /* 0x000fe20000001203 */
[----:B------:R-:W-:-:S04]  /*3c80*/  FMUL R6, R5, UR4 ;  /* 0x0000000405067c20 */ /* 0x000fc80008400000 */
[----:B------:R-:W1:Y:S01]  /*3c90*/  LDC R21, c[0x0][0x148] ;  /* 0x00005200ff157b82 */ /* 0x000e620000000800 */
[-CC-:B--2---:R-:W-:Y:S02]  /*3ca0*/  SHF.R.U64 R10, R13, R9.reuse, R0.reuse ;  /* 0x000000090d0a7219 */ /* 0x184fe40000001200 */
[----:B------:R-:W-:Y:S02]  /*3cb0*/  SHF.R.U32.HI R3, RZ, R9, R0 ;  /* 0x00000009ff037219 */ /* 0x000fe40000011600 */
[----:B------:R2:W3:Y:S03]  /*3cc0*/  F2I.U32.TRUNC.NTZ R0, R6 ;  /* 0x0000000600007305 */ /* 0x0004e6000020f000 */
[----:B------:R-:W1:Y:S01]  /*3cd0*/  LDC R24, c[0x0][0x648] ;  /* 0x00019200ff187b82 */ /* 0x000e620000000800 */
[-CC-:B----4-:R-:W-:Y:S02]  /*3ce0*/  SHF.R.U64 R15, R10, R14.reuse, R3.reuse ;  /* 0x0000000e0a0f7219 */ /* 0x190fe40000001203 */
[----:B------:R-:W-:-:S03]  /*3cf0*/  SHF.R.U32.HI R5, RZ, R14, R3 ;  /* 0x0000000eff057219 */ /* 0x000fc60000011603 */
[----:B------:R-:W-:Y:S02]  /*3d00*/  IMAD.MOV.U32 R4, RZ, RZ, R15 ;  /* 0x000000ffff047224 */ /* 0x000fe400078e000f */
[----:B------:R-:W4:Y:S01]  /*3d10*/  LDC R28, c[0x0][0x638] ;  /* 0x00018e00ff1c7b82 */ /* 0x000f220000000800 */
[----:B0-----:R-:W-:-:S07]  /*3d20*/  IMAD R25, R7, R8, R12 ;  /* 0x0000000807197224 */ /* 0x001fce00078e020c */
[----:B------:R-:W0:Y:S08]  /*3d30*/  LDC R29, c[0x0][0x610] ;  /* 0x00018400ff1d7b82 */ /* 0x000e300000000800 */
[----:B------:R-:W0:Y:S01]  /*3d40*/  LDC R30, c[0x0][0x600] ;  /* 0x00018000ff1e7b82 */ /* 0x000e220000000800 */
[----:B-123--:R-:W-:Y:S05]  /*3d50*/  @!P0 BRA `(.L_x_64) ;  /* 0x0000000000288947 */ /* 0x00efea0003800000 */
[----:B------:R-:W1:Y:S02]  /*3d60*/  LDC R4, c[0x0][0x64c] ;  /* 0x00019300ff047b82 */ /* 0x000e640000000800 */
[----:B-1----:R-:W-:-:S05]  /*3d70*/  IADD3 R3, P0, R15, R4, RZ ;  /* 0x000000040f037210 */ /* 0x002fca0007f1e0ff */
        /* <DEDUP_REMOVED lines=8> */
.L_x_64:
[----:B------:R-:W-:Y:S02]  /*3e00*/  ISETP.NE.AND P0, PT, R16, 0x1, PT ;  /* 0x000000011000780c */ /* 0x000fe40003f05270 */
[----:B------:R-:W-:Y:S01]  /*3e10*/  SHF.R.U64 R3, R4, R24, R5 ;  /* 0x0000001804037219 */ /* 0x000fe20000001205 */
[----:B------:R-:W-:Y:S01]  /*3e20*/  IMAD.MOV R5, RZ, RZ, -R0 ;  /* 0x000000ffff057224 */ /* 0x000fe200078e0a00 */
[----:B------:R-:W-:Y:S02]  /*3e30*/  LOP3.LUT R0, R10, R51, RZ, 0xc0, !PT ;  /* 0x000000330a007212 */ /* 0x000fe400078ec0ff */
[----:B------:R-:W-:Y:S01]  /*3e40*/  LOP3.LUT R6, R13, R50, RZ, 0xc0, !PT ;  /* 0x000000320d067212 */ /* 0x000fe200078ec0ff */
[----:B------:R-:W-:Y:S02]  /*3e50*/  IMAD.MOV R4, RZ, RZ, -R3 ;  /* 0x000000ffff047224 */ /* 0x000fe400078e0a03 */
[----:B------:R-:W-:Y:S02]  /*3e60*/  IMAD R0, R47, R3, R0 ;  /* 0x000000032f007224 */ /* 0x000fe400078e0200 */
[----:B----4-:R-:W-:-:S02]  /*3e70*/  IMAD R3, R4, R28, R15 ;  /* 0x0000001c04037224 */ /* 0x010fc400078e020f */
[----:B------:R-:W-:Y:S02]  /*3e80*/  @P0 IMAD R25, R21, R5, R20 ;  /* 0x0000000515190224 */ /* 0x000fe400078e0214 */
[----:B0-----:R-:W-:Y:S02]  /*3e90*/  IMAD R5, R3, R30, R6 ;  /* 0x0000001e03057224 */ /* 0x001fe400078e0206 */
[----:B------:R-:W-:Y:S02]  /*3ea0*/  IMAD R0, R0, R29, R25 ;  /* 0x0000001d00007224 */ /* 0x000fe400078e0219 */
[----:B------:R-:W-:-:S03]  /*3eb0*/  IMAD.MOV.U32 R4, RZ, RZ, 0x1 ;  /* 0x00000001ff047424 */ /* 0x000fc600078e00ff */
[----:B------:R-:W-:Y:S02]  /*3ec0*/  SEL R54, R5, R0, !P0 ;  /* 0x0000000005367207 */ /* 0x000fe40004000000 */
[----:B------:R-:W-:Y:S02]  /*3ed0*/  PRMT R3, R4, 0x7610, R3 ;  /* 0x0000761004037816 */ /* 0x000fe40000000003 */
[----:B------:R-:W-:-:S07]  /*3ee0*/  SEL R0, R0, R5, !P0 ;  /* 0x0000000500007207 */ /* 0x000fce0004000000 */
.L_x_62:
[----:B------:R-:W-:Y:S01]  /*3ef0*/  LOP3.LUT P0, RZ, R3, 0xff, RZ, 0xc0, !PT ;  /* 0x000000ff03ff7812 */ /* 0x000fe2000780c0ff */
[----:B------:R-:W-:Y:S01]  /*3f00*/  UIMAD.WIDE.U32 UR4, UR41, -0xf0f0f0f, URZ ;  /* 0xf0f0f0f1290478a5 */ /* 0x000fe2000f8e003f */
[----:B-----5:R-:W-:-:S03]  /*3f10*/  IMAD.MOV.U32 R53, RZ, RZ, R0 ;  /* 0x000000ffff357224 */ /* 0x020fc600078e0000 */
[----:B------:R-:W-:-:S04]  /*3f20*/  USHF.R.U32.HI UR4, URZ, 0x5, UR5 ;  /* 0x000000053f047899 */ /* 0x000fc80008011605 */
[----:B------:R-:W-:-:S04]  /*3f30*/  UIMAD UR41, UR4, -0x22, UR41 ;  /* 0xffffffde042978a4 */ /* 0x000fc8000f8e0229 */
[----:B------:R-:W-:Y:S08]  /*3f40*/  @P0 BRA `(.L_x_65) ;  /* 0xffffffd800540947 */ /* 0x000ff0000383ffff */
[----:B------:R-:W-:Y:S05]  /*3f50*/  EXIT ;  /* 0x000000000000794d */ /* 0x000fea0003800000 */
.L_x_8:
        /* <DEDUP_REMOVED lines=26> */
.L_x_67:
[----:B------:R-:W0:Y:S01]  /*4100*/  LDC.64 R30, c[0x0][0x640] ;  /* 0x00019000ff1e7b82 */ /* 0x000e220000000a00 */
[-CC-:B------:R-:W-:Y:S01]  /*4110*/  SHF.R.U64 R23, R14, R8.reuse, R15.reuse ;  /* 0x000000080e177219 */ /* 0x180fe2000000120f */
[----:B------:R-:W-:Y:S01]  /*4120*/  IMAD.MOV.U32 R10, RZ, RZ, R2 ;  /* 0x000000ffff0a7224 */ /* 0x000fe200078e0002 */
[----:B------:R-:W-:Y:S01]  /*4130*/  SHF.R.U32.HI R7, RZ, R8, R15 ;  /* 0x00000008ff077219 */ /* 0x000fe2000001160f */
[----:B------:R-:W-:Y:S01]  /*4140*/  IMAD.MOV.U32 R11, RZ, RZ, R17 ;  /* 0x000000ffff0b7224 */ /* 0x000fe200078e0011 */
[----:B------:R-:W-:Y:S01]  /*4150*/  IADD3 R13, P0, RZ, -R23, RZ ;  /* 0x80000017ff0d7210 */ /* 0x000fe20007f1e0ff */
[----:B------:R-:W-:Y:S02]  /*4160*/  IMAD.MOV.U32 R21, RZ, RZ, 0x1 ;  /* 0x00000001ff157424 */ /* 0x000fe400078e00ff */
[----:B------:R-:W1:Y:S02]  /*4170*/  LDC R12, c[0x0][0x618] ;  /* 0x00018600ff0c7b82 */ /* 0x000e640000000800 */
[----:B------:R-:W-:-:S02]  /*4180*/  IMAD.X R7, RZ, RZ, ~R7, P0 ;  /* 0x000000ffff077224 */ /* 0x000fc400000e0e07 */
[----:B------:R-:W-:-:S04]  /*4190*/  IMAD.WIDE.U32 R10, R13, R26, R10 ;  /* 0x0000001a0d0a7225 */ /* 0x000fc800078e000a */
[----:B------:R-:W2:Y:S01]  /*41a0*/  LDC R14, c[0x0][0x608] ;  /* 0x00018200ff0e7b82 */ /* 0x000ea20000000800 */
[----:B------:R-:W-:-:S04]  /*41b0*/  IMAD R8, R7, R26, RZ ;  /* 0x0000001a07087224 */ /* 0x000fc800078e02ff */
[----:B------:R-:W-:-:S03]  /*41c0*/  IMAD R7, R13, R27, R8 ;  /* 0x0000001b0d077224 */ /* 0x000fc600078e0208 */
[----:B------:R-:W3:Y:S01]  /*41d0*/  LDC R28, c[0x0][0x658] ;  /* 0x00019600ff1c7b82 */ /* 0x000ee20000000800 */
[----:B------:R-:W-:Y:S01]  /*41e0*/  IMAD.IADD R7, R11, 0x1, R7 ;  /* 0x000000010b077824 */ /* 0x000fe200078e0207 */
[----:B0-----:R-:W-:Y:S01]  /*41f0*/  ISETP.NE.U32.AND P0, PT, R30, RZ, PT ;  /* 0x000000ff1e00720c */ /* 0x001fe20003f05070 */
[----:B------:R-:W-:-:S03]  /*4200*/  IMAD.MOV.U32 R11, RZ, RZ, -0x1 ;  /* 0xffffffffff0b7424 */ /* 0x000fc600078e00ff */
[----:B------:R-:W-:Y:S02]  /*4210*/  ISETP.NE.AND.EX P0, PT, R31, RZ, PT, P0 ;  /* 0x000000ff1f00720c */ /* 0x000fe40003f05300 */
[----:B------:R-:W0:Y:S01]  /*4220*/  LDC R25, c[0x0][0x600] ;  /* 0x00018000ff197b82 */ /* 0x000e220000000800 */
[-CC-:B-1----:R-:W-:Y:S02]  /*4230*/  SHF.R.U64 R20, R10, R12.reuse, R7.reuse ;  /* 0x0000000c0a147219 */ /* 0x182fe40000001207 */
[----:B------:R-:W-:-:S05]  /*4240*/  SHF.R.U32.HI R7, RZ, R12, R7 ;  /* 0x0000000cff077219 */ /* 0x000fca0000011607 */
[----:B------:R-:W1:Y:S01]  /*4250*/  LDC R8, c[0x0][0x648] ;  /* 0x00019200ff087b82 */ /* 0x000e620000000800 */
[-CC-:B--2---:R-:W-:Y:S02]  /*4260*/  SHF.R.U64 R22, R20, R14.reuse, R7.reuse ;  /* 0x0000000e14167219 */ /* 0x184fe40000001207 */
[----:B------:R-:W-:-:S05]  /*4270*/  SHF.R.U32.HI R7, RZ, R14, R7 ;  /* 0x0000000eff077219 */ /* 0x000fca0000011607 */
[----:B------:R-:W2:Y:S01]  /*4280*/  LDC R27, c[0x0][0x638] ;  /* 0x00018e00ff1b7b82 */ /* 0x000ea20000000800 */
[-C--:B---3--:R-:W-:Y:S02]  /*4290*/  SHF.L.U32 R10, R11, R28.reuse, RZ ;  /* 0x0000001c0b0a7219 */ /* 0x088fe400000006ff */
[--C-:B------:R-:W-:Y:S02]  /*42a0*/  SHF.R.U64 R26, R22, R28, R7.reuse ;  /* 0x0000001c161a7219 */ /* 0x100fe40000001207 */
[----:B------:R-:W-:Y:S02]  /*42b0*/  LOP3.LUT R29, RZ, R10, RZ, 0x33, !PT ;  /* 0x0000000aff1d7212 */ /* 0x000fe400078e33ff */
[----:B------:R-:W-:Y:S01]  /*42c0*/  SHF.R.U32.HI R11, RZ, R28, R7 ;  /* 0x0000001cff0b7219 */ /* 0x000fe20000011607 */
[----:B------:R-:W3:Y:S01]  /*42d0*/  LDC R32, c[0x0][0x610] ;  /* 0x00018400ff207b82 */ /* 0x000ee20000000800 */
[----:B------:R-:W-:Y:S01]  /*42e0*/  IMAD.MOV.U32 R10, RZ, RZ, R26 ;  /* 0x000000ffff0a7224 */ /* 0x000fe200078e001a */
[----:B------:R-:W-:Y:S06]  /*42f0*/  @!P0 BRA `(.L_x_68) ;  /* 0x0000000000288947 */ /* 0x000fec0003800000 */
        /* <DEDUP_REMOVED lines=10> */
.L_x_68:
[----:B------:R-:W-:Y:S02]  /*43a0*/  ISETP.NE.AND P0, PT, R16, 0x1, PT ;  /* 0x000000011000780c */ /* 0x000fe40003f05270 */
[----:B-1----:R-:W-:Y:S02]  /*43b0*/  SHF.R.U64 R8, R10, R8, R11 ;  /* 0x000000080a087219 */ /* 0x002fe4000000120b */
[----:B------:R-:W-:Y:S01]  /*43c0*/  SHF.L.U32 R28, R21, R28, RZ ;  /* 0x0000001c151c7219 */ /* 0x000fe200000006ff */
[----:B0-----:R-:W-:Y:S01]  /*43d0*/  VIADD R21, R25, 0xffffffff ;  /* 0xffffffff19157836 */ /* 0x001fe20000000000 */
[----:B------:R-:W-:Y:S01]  /*43e0*/  LOP3.LUT R5, R22, R29, RZ, 0xc0, !PT ;  /* 0x0000001d16057212 */ /* 0x000fe200078ec0ff */
[----:B------:R-:W-:-:S03]  /*43f0*/  IMAD.MOV R7, RZ, RZ, -R8 ;  /* 0x000000ffff077224 */ /* 0x000fc600078e0a08 */
[----:B------:R-:W-:Y:S01]  /*4400*/  LOP3.LUT R21, R20, R21, RZ, 0xc0, !PT ;  /* 0x0000001514157212 */ /* 0x000fe200078ec0ff */
[----:B------:R-:W-:Y:S02]  /*4410*/  IMAD R5, R28, R8, R5 ;  /* 0x000000081c057224 */ /* 0x000fe400078e0205 */
[----:B------:R-:W-:Y:S02]  /*4420*/  @P0 IMAD R6, R9, R24, R4 ;  /* 0x0000001809060224 */ /* 0x000fe400078e0204 */
[----:B--2---:R-:W-:Y:S02]  /*4430*/  IMAD R4, R7, R27, R26 ;  /* 0x0000001b07047224 */ /* 0x004fe400078e021a */
[----:B---3--:R-:W-:Y:S02]  /*4440*/  IMAD R6, R5, R32, R6 ;  /* 0x0000002005067224 */ /* 0x008fe400078e0206 */
[----:B------:R-:W-:Y:S02]  /*4450*/  IMAD R21, R4, R25, R21 ;  /* 0x0000001904157224 */ /* 0x000fe400078e0215 */
[----:B------:R-:W-:-:S02]  /*4460*/  IMAD.MOV.U32 R8, RZ, RZ, 0x1 ;  /* 0x00000001ff087424 */ /* 0x000fc400078e00ff */
[----:B------:R-:W-:Y:S01]  /*4470*/  IMAD.MOV.U32 R7, RZ, RZ, R23 ;  /* 0x000000ffff077224 */ /* 0x000fe200078e0017 */
[----:B------:R-:W-:Y:S02]  /*4480*/  SEL R22, R21, R6, !P0 ;  /* 0x0000000615167207 */ /* 0x000fe40004000000 */
[----:B------:R-:W-:-:S07]  /*4490*/  SEL R21, R6, R21, !P0 ;  /* 0x0000001506157207 */ /* 0x000fce0004000000 */
.L_x_66:
[----:B------:R-:W-:-:S08]  /*44a0*/  NOP ;  /* 0x0000000000007918 */ /* 0x000fd00000000000 */
[----:B------:R-:W0:-:S00]  /*44b0*/  USETMAXREG.DEALLOC.CTAPOOL 0x28 ;  /* 0x00000028000079c8 */ /* 0x000e0000080e0500 */
[----:B0-----:R-:W-:-:S13]  /*44c0*/  ISETP.NE.AND P0, PT, R3, RZ, PT ;  /* 0x000000ff0300720c */ /* 0x001fda0003f05270 */
[----:B------:R-:W-:Y:S05]  /*44d0*/  @P0 EXIT ;  /* 0x000000000000094d */ /* 0x000fea0003800000 */
[----:B------:R-:W-:Y:S01]  /*44e0*/  LOP3.LUT P0, RZ, R8, 0xff, RZ, 0xc0, !PT ;  /* 0x000000ff08ff7812 */ /* 0x000fe2000780c0ff */
[----:B------:R-:W-:Y:S02]  /*44f0*/  IMAD.MOV.U32 R8, RZ, RZ, 0x1 ;  /* 0x00000001ff087424 */ /* 0x000fe400078e00ff */
[----:B------:R-:W-:-:S10]  /*4500*/  IMAD.MOV.U32 R9, RZ, RZ, RZ ;  /* 0x000000ffff097224 */ /* 0x000fd400078e00ff */
[----:B------:R-:W-:Y:S05]  /*4510*/  @!P0 BRA `(.L_x_69) ;  /* 0x0000000c002c8947 */ /* 0x000fea0003800000 */
[----:B------:R-:W0:Y:S01]  /*4520*/  LDC R3, c[0x0][0x28c] ;  /* 0x0000a300ff037b82 */ /* 0x000e220000000800 */
[----:B------:R-:W1:Y:S01]  /*4530*/  S2R R19, SR_CgaCtaId ;  /* 0x0000000000137919 */ /* 0x000e620000008800 */
[----:B------:R-:W-:Y:S01]  /*4540*/  ULDC UR5, c[0x0][0x658] ;  /* 0x0001960000057ab9 */ /* 0x000fe20000000800 */
[----:B------:R-:W-:Y:S01]  /*4550*/  UMOV UR6, 0xffffffff ;  /* 0xffffffff00067882 */ /* 0x000fe20000000000 */
[----:B------:R-:W-:Y:S01]  /*4560*/  BSSY B0, `(.L_x_69) ;  /* 0x00000c6000007945 */ /* 0x000fe20003800000 */
[----:B------:R-:W-:Y:S01]  /*4570*/  USHF.L.U32 UR6, UR6, UR5, URZ ;  /* 0x0000000506067299 */ /* 0x000fe2000800063f */
[----:B------:R-:W-:Y:S01]  /*4580*/  IMAD.MOV.U32 R11, RZ, RZ, 0x1 ;  /* 0x00000001ff0b7424 */ /* 0x000fe200078e00ff */
[----:B------:R-:W-:Y:S01]  /*4590*/  LOP3.LUT R10, R18, 0x2, RZ, 0xfc, !PT ;  /* 0x00000002120a7812 */ /* 0x000fe200078efcff */
[----:B------:R-:W-:Y:S01]  /*45a0*/  IMAD.MOV.U32 R8, RZ, RZ, 0x1 ;  /* 0x00000001ff087424 */ /* 0x000fe200078e00ff */
[----:B------:R-:W-:Y:S01]  /*45b0*/  ULDC UR4, c[0x0][0x600] ;  /* 0x0001800000047ab9 */ /* 0x000fe20000000800 */
[----:B------:R-:W-:Y:S01]  /*45c0*/  IMAD.MOV.U32 R9, RZ, RZ, RZ ;  /* 0x000000ffff097224 */ /* 0x000fe200078e00ff */
[----:B------:R-:W-:Y:S01]  /*45d0*/  UMOV UR7, 0x1 ;  /* 0x0000000100077882 */ /* 0x000fe20000000000 */
[----:B------:R-:W-:-:S02]  /*45e0*/  UIADD3 UR15, UR4, -0x1, URZ ;  /* 0xffffffff040f7890 */ /* 0x000fc4000fffe03f */
[----:B------:R-:W-:Y:S02]  /*45f0*/  USHF.L.U32 UR17, UR7, UR5, URZ ;  /* 0x0000000507117299 */ /* 0x000fe4000800063f */
[----:B------:R-:W-:Y:S01]  /*4600*/  ULOP3.LUT UR16, URZ, UR6, URZ, 0x33, !UPT ;  /* 0x000000063f107292 */ /* 0x000fe2000f8e333f */
[----:B------:R-:W-:Y:S01]  /*4610*/  ULDC.64 UR20, c[0x0][0x198] ;  /* 0x0000660000147ab9 */ /* 0x000fe20000000a00 */
[----:B0-----:R-:W-:-:S05]  /*4620*/  VIADD R3, R3, 0xf ;  /* 0x0000000f03037836 */ /* 0x001fca0000000000 */
[----:B------:R-:W-:-:S04]  /*4630*/  SHF.R.S32.HI R4, RZ, 0x1f, R3 ;  /* 0x0000001fff047819 */ /* 0x000fc80000011403 */
[----:B------:R-:W-:Y:S01]  /*4640*/  LEA.HI R4, R4, R3, RZ, 0x4 ;  /* 0x0000000304047211 */ /* 0x000fe200078f20ff */
[C---:B-1----:R-:W-:Y:S02]  /*4650*/  IMAD.SHL.U32 R13, R19.reuse, 0x8, RZ ;  /* 0x00000008130d7824 */ /* 0x042fe400078e00ff */
[----:B------:R-:W-:Y:S01]  /*4660*/  IMAD.SHL.U32 R19, R19, 0x80, RZ ;  /* 0x0000008013137824 */ /* 0x000fe200078e00ff */
[----:B------:R-:W-:Y:S02]  /*4670*/  SHF.R.S32.HI R12, RZ, 0x4, R4 ;  /* 0x00000004ff0c7819 */ /* 0x000fe40000011404 */
[----:B------:R-:W-:Y:S02]  /*4680*/  LOP3.LUT R13, R13, 0x8, RZ, 0xc0, !PT ;  /* 0x000000080d0d7812 */ /* 0x000fe400078ec0ff */
[----:B------:R-:W-:Y:S01]  /*4690*/  LOP3.LUT R19, R19, 0x80, RZ, 0xc0, !PT ;  /* 0x0000008013137812 */ /* 0x000fe200078ec0ff */
[----:B------:R-:W-:-:S07]  /*46a0*/  VIADD R20, R12, 0x1 ;  /* 0x000000010c147836 */ /* 0x000fce0000000000 */
.L_x_80:
[----:B------:R-:W-:-:S03]  /*46b0*/  UMOV UR4, 0xffffffff ;  /* 0xffffffff00047882 */ /* 0x000fc60000000000 */
[----:B------:R-:W-:Y:S05]  /*46c0*/  BRA.DIV UR4, `(.L_x_70) ;  /* 0x0000001e04e07947 */ /* 0x000fea000b800000 */
[----:B------:R-:W-:-:S13]  /*46d0*/  ELECT P6, URZ, PT ;  /* 0x00000000003f782f */ /* 0x000fda00038c0000 */
.L_x_121:
[----:B------:R-:W0:Y:S01]  /*46e0*/  LDC R3, c[0x0][0x28c] ;  /* 0x0000a300ff037b82 */ /* 0x000e220000000800 */
[----:B------:R-:W-:Y:S01]  /*46f0*/  BSSY B1, `(.L_x_71) ;  /* 0x0000038000017945 */ /* 0x000fe20003800000 */
[----:B0-----:R-:W-:-:S13]  /*4700*/  ISETP.LT.OR P6, PT, R3, 0x1, !P6 ;  /* 0x000000010300780c */ /* 0x001fda00077c1670 */
[----:B------:R-:W-:Y:S05]  /*4710*/  @P6 BRA `(.L_x_72) ;  /* 0x0000000000d46947 */ /* 0x000fea0003800000 */
[----:B------:R-:W-:Y:S02]  /*4720*/  IMAD R22, R22, 0x10, R13 ;  /* 0x0000001016167824 */ /* 0x000fe400078e020d */
[----:B------:R-:W-:Y:S02]  /*4730*/  IMAD R21, R21, 0xc0, RZ ;  /* 0x000000c015157824 */ /* 0x000fe400078e02ff */
[----:B------:R-:W-:Y:S02]  /*4740*/  IMAD.MOV.U32 R23, RZ, RZ, RZ ;  /* 0x000000ffff177224 */ /* 0x000fe400078e00ff */
[----:B------:R-:W-:Y:S02]  /*4750*/  IMAD.MOV.U32 R3, RZ, RZ, R20 ;  /* 0x000000ffff037224 */ /* 0x000fe400078e0014 */
[----:B------:R-:W-:Y:S02]  /*4760*/  IMAD.MOV.U32 R4, RZ, RZ, R8 ;  /* 0x000000ffff047224 */ /* 0x000fe400078e0008 */
[----:B------:R-:W-:-:S07]  /*4770*/  IMAD.MOV.U32 R6, RZ, RZ, R9 ;  /* 0x000000ffff067224 */ /* 0x000fce00078e0009 */
.L_x_75:
[----:B------:R-:W0:Y:S01]  /*4780*/  S2R R14, SR_CgaCtaId ;  /* 0x00000000000e7919 */ /* 0x000e220000008800 */
[----:B------:R-:W-:Y:S02]  /*4790*/  MOV R5, 0x400 ;  /* 0x0000040000057802 */ /* 0x000fe40000000f00 */
[----:B------:R-:W-:Y:S02]  /*47a0*/  ISETP.NE.AND P1, PT, R0, RZ, PT ;  /* 0x000000ff0000720c */ /* 0x000fe40003f25270 */
[----:B0-----:R-:W-:Y:S02]  /*47b0*/  LEA R15, R14, R5, 0x18 ;  /* 0x000000050e0f7211 */ /* 0x001fe400078ec0ff */
[----:B------:R-:W-:-:S09]  /*47c0*/  SHF.L.U32 R5, R4, 0x1f, RZ ;  /* 0x0000001f04057819 */ /* 0x000fd200000006ff */
[----:B------:R-:W0:Y:S01]  /*47d0*/  @!P1 LDC R14, c[0x0][0x500] ;  /* 0x00014000ff0e9b82 */ /* 0x000e220000000800 */
[----:B------:R-:W-:-:S04]  /*47e0*/  IMAD R24, R6, 0x8, R15 ;  /* 0x0000000806187824 */ /* 0x000fc800078e020f */
[----:B------:R-:W1:Y:S02]  /*47f0*/  SYNCS.PHASECHK.TRANS64.TRYWAIT P0, [R24+URZ+0x110], R5 ;  /* 0x00011005180075a7 */ /* 0x000e64000800017f */
[----:B-1----:R-:W-:Y:S05]  /*4800*/  @!P0 BRA `(.L_x_73) ;  /* 0x0000001c00b08947 */ /* 0x002fea0003800000 */
.L_x_122:
[----:B-1----:R-:W-:Y:S01]  /*4810*/  PRMT R5, R10, 0x9910, RZ ;  /* 0x000099100a057816 */ /* 0x002fe200000000ff */
[----:B0-----:R0:W-:Y:S03]  /*4820*/  @!P1 SYNCS.ARRIVE.TRANS64 RZ, [R24+URZ], R14 ;  /* 0x0000000e18ff99a7 */ /* 0x0011e6000800003f */
[----:B------:R-:W-:-:S13]  /*4830*/  ISETP.NE.AND P0, PT, R5, 0x2, PT ;  /* 0x000000020500780c */ /* 0x000fda0003f05270 */
[----:B0-----:R-:W-:Y:S05]  /*4840*/  @P0 BRA `(.L_x_74) ;  /* 0x0000000000040947 */ /* 0x001fea0003800000 */
[----:B------:R-:W-:Y:S01]  /*4850*/  BPT.TRAP 0x1 ;  /* 0x000000040000795c */ /* 0x000fe20000300000 */
.L_x_74:
[----:B------:R-:W-:Y:S01]  /*4860*/  IMAD R14, R6, 0x1800, R15 ;  /* 0x00001800060e7824 */ /* 0x000fe200078e020f */
[----:B------:R-:W-:Y:S01]  /*4870*/  R2UR UR9, R24 ;  /* 0x00000000180972ca */ /* 0x000fe200000e0000 */
[----:B------:R-:W-:Y:S01]  /*4880*/  IMAD R5, R6, 0x100, R19 ;  /* 0x0000010006057824 */ /* 0x000fe200078e0213 */
[----:B------:R-:W-:Y:S01]  /*4890*/  UIADD3 UR4, UP0, UR20, 0xf0, URZ ;  /* 0x000000f014047890 */ /* 0x000fe2000ff1e03f */
[----:B------:R-:W-:Y:S01]  /*48a0*/  VIADD R3, R3, 0xffffffff ;  /* 0xffffffff03037836 */ /* 0x000fe20000000000 */
[----:B------:R-:W-:Y:S01]  /*48b0*/  R2UR UR5, R14 ;  /* 0x000000000e0572ca */ /* 0x000fe200000e0000 */
[----:B------:R-:W-:Y:S01]  /*48c0*/  IMAD R5, R5, 0x2, R15 ;  /* 0x0000000205057824 */ /* 0x000fe200078e020f */
[----:B------:R-:W-:Y:S01]  /*48d0*/  R2UR UR11, R21 ;  /* 0x00000000150b72ca */ /* 0x000fe200000e0000 */
[----:B------:R-:W-:Y:S01]  /*48e0*/  UIADD3 UR22, UP1, UR20, 0x1f0, URZ ;  /* 0x000001f014167890 */ /* 0x000fe2000ff3e03f */
[----:B------:R-:W-:Y:S01]  /*48f0*/  R2UR UR10, R23 ;  /* 0x00000000170a72ca */ /* 0x000fe200000e0000 */
[----:B------:R-:W-:Y:S01]  /*4900*/  VIADD R6, R6, 0x1 ;  /* 0x0000000106067836 */ /* 0x000fe20000000000 */
[----:B------:R-:W-:Y:S01]  /*4910*/  R2UR UR8, R5 ;  /* 0x00000000050872ca */ /* 0x000fe200000e0000 */
[----:B------:R-:W-:Y:S01]  /*4920*/  UIADD3.X UR23, URZ, UR21, URZ, UP1, !UPT ;  /* 0x000000153f177290 */ /* 0x000fe20008ffe43f */
[----:B------:R-:W-:Y:S01]  /*4930*/  R2UR UR12, R7 ;  /* 0x00000000070c72ca */ /* 0x000fe200000e0000 */
[----:B------:R-:W-:Y:S01]  /*4940*/  UMOV UR6, 0x0 ;  /* 0x0000000000067882 */ /* 0x000fe20000000000 */
[----:B------:R-:W-:Y:S01]  /*4950*/  R2UR UR18, R22 ;  /* 0x00000000161272ca */ /* 0x000fe200000e0000 */
[----:B------:R-:W-:Y:S01]  /*4960*/  UMOV UR7, 0x10000000 ;  /* 0x1000000000077882 */ /* 0x000fe20000000000 */
[----:B------:R-:W-:Y:S01]  /*4970*/  ISETP.GT.AND P1, PT, R3, 0x1, PT ;  /* 0x000000010300780c */ /* 0x000fe20003f24270 */
[----:B------:R-:W-:Y:S01]  /*4980*/  UIADD3 UR13, UR5, 0x300, URZ ;  /* 0x00000300050d7890 */ /* 0x000fe2000fffe03f */
[C---:B------:R-:W-:Y:S01]  /*4990*/  ISETP.NE.AND P0, PT, R6.reuse, 0x22, PT ;  /* 0x000000220600780c */ /* 0x040fe20003f05270 */
[----:B------:R-:W-:Y:S01]  /*49a0*/  UIADD3.X UR5, URZ, UR21, URZ, UP0, !UPT ;  /* 0x000000153f057290 */ /* 0x000fe200087fe43f */
[----:B------:R-:W-:Y:S01]  /*49b0*/  VIADD R23, R23, 0x10 ;  /* 0x0000001017177836 */ /* 0x000fe20000000000 */
[----:B------:R-:W-:Y:S01]  /*49c0*/  UMOV UR19, 0x30000 ;  /* 0x0003000000137882 */ /* 0x000fe20000000000 */
[----:B------:R-:W-:Y:S01]  /*49d0*/  SEL R5, RZ, 0x1, P0 ;  /* 0x00000001ff057807 */ /* 0x000fe20000000000 */
[----:B------:R-:W-:Y:S01]  /*49e0*/  UIADD3 UR14, UR8, 0x33300, URZ ;  /* 0x00033300080e7890 */ /* 0x000fe2000fffe03f */
[----:B------:R-:W-:-:S02]  /*49f0*/  SEL R6, R6, RZ, P0 ;  /* 0x000000ff06067207 */ /* 0x000fc40000000000 */
[----:B------:R-:W-:Y:S01]  /*4a00*/  UMOV UR8, UR13 ;  /* 0x0000000d00087c82 */ /* 0x000fe20008000000 */
[----:B------:R-:W-:Y:S01]  /*4a10*/  LOP3.LUT R4, R4, R5, RZ, 0x3c, !PT ;  /* 0x0000000504047212 */ /* 0x000fe200078e3cff */
[----:B------:R0:W-:Y:S02]  /*4a20*/  UTMALDG.3D [UR8], [UR4], desc[UR6] ;  /* 0x00000608040075b4 */ /* 0x0001e40008011000 */
[----:B0-----:R-:W-:Y:S01]  /*4a30*/  UMOV UR8, UR14 ;  /* 0x0000000e00087c82 */ /* 0x001fe20008000000 */
[----:B------:R-:W-:Y:S02]  /*4a40*/  UMOV UR11, UR18 ;  /* 0x00000012000b7c82 */ /* 0x000fe40008000000 */
[----:B------:R0:W-:Y:S02]  /*4a50*/  UTMALDG.3D.MULTICAST [UR8], [UR22], UR19, desc[UR6] ;  /* 0x00000608160073b4 */ /* 0x0001e40008011813 */
[----:B0-----:R-:W-:Y:S05]  /*4a60*/  @P1 BRA `(.L_x_75) ;  /* 0xfffffffc00441947 */ /* 0x001fea000383ffff */
.L_x_72:
[----:B------:R-:W-:Y:S05]  /*4a70*/  BSYNC B1 ;  /* 0x0000000000017941 */ /* 0x000fea0003800000 */
.L_x_71:
[----:B------:R-:W-:Y:S01]  /*4a80*/  LOP3.LUT P1, RZ, R11, 0xff, RZ, 0xc0, !PT ;  /* 0x000000ff0bff7812 */ /* 0x000fe2000782c0ff */
[C---:B------:R-:W-:Y:S01]  /*4a90*/  IMAD.IADD R6, R12.reuse, 0x1, R9 ;  /* 0x000000010c067824 */ /* 0x040fe200078e0209 */
[----:B------:R-:W-:Y:S01]  /*4aa0*/  ULDC.64 UR4, c[0x0][0x650] ;  /* 0x0001940000047ab9 */ /* 0x000fe20000000a00 */
[----:B------:R-:W-:Y:S01]  /*4ab0*/  ISETP.GE.U32.AND P2, PT, R12, 0x22, PT ;  /* 0x000000220c00780c */ /* 0x000fe20003f46070 */
[----:B------:R-:W-:Y:S01]  /*4ac0*/  BSSY B1, `(.L_x_76) ;  /* 0x000006d000017945 */ /* 0x000fe20003800000 */
[----:B------:R-:W-:Y:S01]  /*4ad0*/  IMAD.MOV.U32 R21, RZ, RZ, -0x1 ;  /* 0xffffffffff157424 */ /* 0x000fe200078e00ff */
[----:B------:R-:W-:Y:S01]  /*4ae0*/  ISETP.GT.U32.AND P0, PT, R6, 0x21, PT ;  /* 0x000000210600780c */ /* 0x000fe20003f04070 */
[----:B------:R-:W-:Y:S01]  /*4af0*/  IMAD.MOV.U32 R22, RZ, RZ, -0x1 ;  /* 0xffffffffff167424 */ /* 0x000fe200078e00ff */
[----:B------:R-:W-:Y:S01]  /*4b00*/  PRMT R11, RZ, 0x7610, R11 ;  /* 0x00007610ff0b7816 */ /* 0x000fe2000000000b */
[----:B------:R-:W-:Y:S01]  /*4b10*/  IMAD.MOV.U32 R7, RZ, RZ, -0x1 ;  /* 0xffffffffff077424 */ /* 0x000fe200078e00ff */
[----:B------:R-:W-:-:S03]  /*4b20*/  ISETP.LT.U32.AND P0, PT, R12, 0x22, P0 ;  /* 0x000000220c00780c */ /* 0x000fc60000701070 */
[----:B------:R-:W0:Y:S01]  /*4b30*/  @P1 S2R R4, SR_CgaCtaId ;  /* 0x0000000000041919 */ /* 0x000e220000008800 */
[----:B------:R-:W-:-:S04]  /*4b40*/  @P1 MOV R3, 0x400 ;  /* 0x0000040000031802 */ /* 0x000fc80000000f00 */
[----:B0-----:R-:W-:Y:S01]  /*4b50*/  @P1 LEA R3, R4, R3, 0x18 ;  /* 0x0000000304031211 */ /* 0x001fe200078ec0ff */
[----:B------:R-:W-:-:S03]  /*4b60*/  IMAD.WIDE.U32 R4, R6, -0xf0f0f0f, RZ ;  /* 0xf0f0f0f106047825 */ /* 0x000fc600078e00ff */
[----:B------:R0:W-:Y:S01]  /*4b70*/  @P1 SYNCS.ARRIVE.TRANS64.A1T0 RZ, [R3+URZ+0x238], RZ ;  /* 0x000238ff03ff19a7 */ /* 0x0001e2000810003f */
[----:B------:R-:W-:Y:S02]  /*4b80*/  IADD3 R2, P1, R2, UR36, RZ ;  /* 0x0000002402027c10 */ /* 0x000fe4000ff3e0ff */
[----:B------:R-:W-:Y:S02]  /*4b90*/  SHF.R.U32.HI R5, RZ, 0x5, R5 ;  /* 0x00000005ff057819 */ /* 0x000fe40000011605 */
[----:B------:R-:W-:Y:S02]  /*4ba0*/  IADD3.X R17, R17, UR42, RZ, P1, !PT ;  /* 0x0000002a11117c10 */ /* 0x000fe40008ffe4ff */
[----:B0-----:R-:W-:Y:S01]  /*4bb0*/  SEL R3, RZ, 0x1, !P0 ;  /* 0x00000001ff037807 */ /* 0x001fe20004000000 */
[----:B------:R-:W-:Y:S01]  /*4bc0*/  IMAD R9, R5, -0x22, R6 ;  /* 0xffffffde05097824 */ /* 0x000fe200078e0206 */
[----:B------:R-:W-:Y:S02]  /*4bd0*/  ISETP.GE.U32.AND P0, PT, R2, UR4, PT ;  /* 0x0000000402007c0c */ /* 0x000fe4000bf06070 */
[----:B------:R-:W-:-:S02]  /*4be0*/  LOP3.LUT R8, R8, R3, RZ, 0x3c, !PT ;  /* 0x0000000308087212 */ /* 0x000fc400078e3cff */
[----:B------:R-:W-:Y:S02]  /*4bf0*/  ISETP.GE.U32.AND.EX P0, PT, R17, UR5, PT, P0 ;  /* 0x0000000511007c0c */ /* 0x000fe4000bf06100 */
[----:B------:R-:W-:Y:S02]  /*4c00*/  @P2 LOP3.LUT R8, R8, 0x1, R5, 0x78, !PT ;  /* 0x0000000108082812 */ /* 0x000fe400078e7805 */
[----:B------:R-:W-:-:S09]  /*4c10*/  PRMT R3, RZ, 0x7610, R3 ;  /* 0x00007610ff037816 */ /* 0x000fd20000000003 */
[----:B------:R-:W-:Y:S05]  /*4c20*/  @P0 BRA `(.L_x_77) ;  /* 0x0000000400580947 */ /* 0x000fea0003800000 */
[----:B------:R-:W0:Y:S01]  /*4c30*/  S2R R21, SR_CTAID.X ;  /* 0x0000000000157919 */ /* 0x000e220000002500 */
[----:B------:R-:W-:Y:S01]  /*4c40*/  ULDC.64 UR4, c[0x0][0x628] ;  /* 0x00018a0000047ab9 */ /* 0x000fe20000000a00 */
[----:B------:R-:W-:Y:S01]  /*4c50*/  ULDC UR7, c[0x0][0x630] ;  /* 0x00018c0000077ab9 */ /* 0x000fe20000000800 */
[----:B------:R-:W-:Y:S01]  /*4c60*/  ISETP.NE.U32.AND P0, PT, RZ, UR4, PT ;  /* 0x00000004ff007c0c */ /* 0x000fe2000bf05070 */
[----:B------:R-:W1:Y:S01]  /*4c70*/  S2R R15, SR_CTAID.Y ;  /* 0x00000000000f7919 */ /* 0x000e620000002600 */
[----:B------:R-:W-:Y:S01]  /*4c80*/  ULDC UR8, c[0x0][0x150] ;  /* 0x0000540000087ab9 */ /* 0x000fe20000000800 */
[----:B------:R-:W-:Y:S01]  /*4c90*/  IMAD.MOV.U32 R4, RZ, RZ, R2 ;  /* 0x000000ffff047224 */ /* 0x000fe200078e0002 */
[----:B------:R-:W-:Y:S01]  /*4ca0*/  ISETP.NE.AND.EX P0, PT, RZ, UR5, PT, P0 ;  /* 0x00000005ff007c0c */ /* 0x000fe2000bf05300 */
[----:B------:R-:W-:Y:S01]  /*4cb0*/  IMAD.MOV.U32 R5, RZ, RZ, R17 ;  /* 0x000000ffff057224 */ /* 0x000fe200078e0011 */
[----:B0-----:R-:W-:-:S11]  /*4cc0*/  I2FP.F32.U32 R22, R21 ;  /* 0x0000001500167245 */ /* 0x001fd60000201000 */
[----:B------:R-:W-:Y:S05]  /*4cd0*/  @!P0 BRA `(.L_x_78) ;  /* 0x0000000000288947 */ /* 0x000fea0003800000 */
[----:B------:R-:W-:Y:S02]  /*4ce0*/  ULDC UR6, c[0x0][0x634] ;  /* 0x00018d0000067ab9 */ /* 0x000fe40000000800 */
[----:B------:R-:W-:-:S05]  /*4cf0*/  IADD3 R5, P0, R2, UR6, RZ ;  /* 0x0000000602057c10 */ /* 0x000fca000ff1e0ff */
[----:B------:R-:W-:-:S04]  /*4d00*/  IMAD.X R3, RZ, RZ, R17, P0 ;  /* 0x000000ffff037224 */ /* 0x000fc800000e0611 */
[----:B------:R-:W-:-:S04]  /*4d10*/  IMAD.WIDE.U32 R6, R3, UR4, RZ ;  /* 0x0000000403067c25 */ /* 0x000fc8000f8e00ff */
[----:B------:R-:W-:-:S04]  /*4d20*/  IMAD.WIDE.U32 R6, P0, R5, UR5, R6 ;  /* 0x0000000505067c25 */ /* 0x000fc8000f800006 */
[----:B------:R-:W-:-:S04]  /*4d30*/  IMAD.WIDE.U32 R4, R5, UR4, RZ ;  /* 0x0000000405047c25 */ /* 0x000fc8000f8e00ff */
[----:B------:R-:W-:Y:S01]  /*4d40*/  IMAD.MOV.U32 R4, RZ, RZ, R7 ;  /* 0x000000ffff047224 */ /* 0x000fe200078e0007 */
[----:B------:R-:W-:Y:S01]  /*4d50*/  IADD3 RZ, P1, R5, R6, RZ ;  /* 0x0000000605ff7210 */ /* 0x000fe20007f3e0ff */
[----:B------:R-:W-:-:S04]  /*4d60*/  IMAD.X R5, RZ, RZ, RZ, P0 ;  /* 0x000000ffff057224 */ /* 0x000fc800000e06ff */
[----:B------:R-:W-:-:S08]  /*4d70*/  IMAD.WIDE.U32.X R4, R3, UR5, R4, P1 ;  /* 0x0000000503047c25 */ /* 0x000fd000088e0404 */
.L_x_78:
[--C-:B------:R-:W-:Y:S01]  /*4d80*/  SHF.R.U64 R14, R4, UR7, R5.reuse ;  /* 0x00000007040e7c19 */ /* 0x100fe20008001205 */
[----:B------:R-:W-:Y:S01]  /*4d90*/  FMUL R22, R22, UR8 ;  /* 0x0000000816167c20 */ /* 0x000fe20008400000 */
[----:B------:R-:W-:Y:S01]  /*4da0*/  SHF.R.U32.HI R3, RZ, UR7, R5 ;  /* 0x00000007ff037c19 */ /* 0x000fe20008011605 */
[----:B------:R-:W0:Y:S01]  /*4db0*/  LDC R6, c[0x0][0x144] ;  /* 0x00005100ff067b82 */ /* 0x000e220000000800 */
[----:B------:R-:W-:Y:S01]  /*4dc0*/  IADD3 R4, P0, RZ, -R14, RZ ;  /* 0x8000000eff047210 */ /* 0x000fe20007f1e0ff */
[----:B------:R-:W-:Y:S01]  /*4dd0*/  ULDC.64 UR4, c[0x0][0x620] ;  /* 0x0001880000047ab9 */ /* 0x000fe20000000a00 */
[----:B-1----:R-:W-:Y:S01]  /*4de0*/  I2FP.F32.U32 R5, R15 ;  /* 0x0000000f00057245 */ /* 0x002fe20000201000 */
[----:B------:R-:W1:Y:S01]  /*4df0*/  F2I.U32.TRUNC.NTZ R22, R22 ;  /* 0x0000001600167305 */ /* 0x000e62000020f000 */
[----:B------:R-:W-:Y:S01]  /*4e00*/  ULDC UR6, c[0x0][0x154] ;  /* 0x0000550000067ab9 */ /* 0x000fe20000000800 */
[----:B------:R-:W-:Y:S01]  /*4e10*/  IMAD.X R3, RZ, RZ, ~R3, P0 ;  /* 0x000000ffff037224 */ /* 0x000fe200000e0e03 */
[----:B------:R-:W-:Y:S01]  /*4e20*/  ISETP.NE.AND P2, PT, R16, 0x1, PT ;  /* 0x000000011000780c */ /* 0x000fe20003f45270 */
[----:B------:R-:W-:Y:S01]  /*4e30*/  FMUL R23, R5, UR6 ;  /* 0x0000000605177c20 */ /* 0x000fe20008400000 */
[----:B------:R-:W2:Y:S01]  /*4e40*/  LDC R24, c[0x0][0x148] ;  /* 0x00005200ff187b82 */ /* 0x000ea20000000800 */
[----:B------:R-:W-:Y:S01]  /*4e50*/  IMAD R3, R3, UR4, RZ ;  /* 0x0000000403037c24 */ /* 0x000fe2000f8e02ff */
[----:B------:R-:W-:-:S02]  /*4e60*/  ULDC.64 UR6, c[0x0][0x640] ;  /* 0x0001900000067ab9 */ /* 0x000fc40000000a00 */
[----:B------:R-:W-:Y:S01]  /*4e70*/  ISETP.NE.U32.AND P0, PT, RZ, UR6, PT ;  /* 0x00000006ff007c0c */ /* 0x000fe2000bf05070 */
[C---:B------:R-:W-:Y:S01]  /*4e80*/  IMAD R7, R4.reuse, UR5, R3 ;  /* 0x0000000504077c24 */ /* 0x040fe2000f8e0203 */
[----:B------:R-:W3:Y:S01]  /*4e90*/  F2I.U32.TRUNC.NTZ R23, R23 ;  /* 0x0000001700177305 */ /* 0x000ee2000020f000 */
[----:B------:R-:W-:Y:S01]  /*4ea0*/  IMAD.MOV.U32 R3, RZ, RZ, R17 ;  /* 0x000000ffff037224 */ /* 0x000fe200078e0011 */
[----:B------:R-:W-:Y:S01]  /*4eb0*/  ISETP.NE.AND.EX P0, PT, RZ, UR7, PT, P0 ;  /* 0x00000007ff007c0c */ /* 0x000fe2000bf05300 */
[----:B-1----:R-:W-:Y:S02]  /*4ec0*/  IMAD.MOV R22, RZ, RZ, -R22 ;  /* 0x000000ffff167224 */ /* 0x002fe400078e0a16 */
[----:B------:R-:W-:Y:S01]  /*4ed0*/  IMAD.WIDE.U32 R4, R4, UR4, R2 ;  /* 0x0000000404047c25 */ /* 0x000fe2000f8e0002 */
[----:B------:R-:W-:-:S03]  /*4ee0*/  ULDC UR4, c[0x0][0x618] ;  /* 0x0001860000047ab9 */ /* 0x000fc60000000800 */
[----:B------:R-:W-:Y:S02]  /*4ef0*/  IMAD.IADD R5, R5, 0x1, R7 ;  /* 0x0000000105057824 */ /* 0x000fe400078e0207 */
[----:B0-----:R-:W-:-:S03]  /*4f00*/  IMAD R3, R6, R22, R21 ;  /* 0x0000001606037224 */ /* 0x001fc600078e0215 */
[----:B------:R-:W-:Y:S01]  /*4f10*/  SHF.R.U64 R21, R4, UR4, R5 ;  /* 0x0000000404157c19 */ /* 0x000fe20008001205 */
[----:B---3--:R-:W-:Y:S01]  /*4f20*/  IMAD.MOV R6, RZ, RZ, -R23 ;  /* 0x000000ffff067224 */ /* 0x008fe200078e0a17 */
[----:B------:R-:W-:Y:S01]  /*4f30*/  SHF.R.U32.HI R4, RZ, UR4, R5 ;  /* 0x00000004ff047c19 */ /* 0x000fe20008011605 */
[----:B------:R-:W-:Y:S02]  /*4f40*/  ULDC UR4, c[0x0][0x608] ;  /* 0x0001820000047ab9 */ /* 0x000fe40000000800 */
[----:B--2---:R-:W-:Y:S01]  /*4f50*/  @P2 IMAD R3, R24, R6, R15 ;  /* 0x0000000618032224 */ /* 0x004fe200078e020f */
[--C-:B------:R-:W-:Y:S02]  /*4f60*/  SHF.R.U64 R22, R21, UR4, R4.reuse ;  /* 0x0000000415167c19 */ /* 0x100fe40008001204 */
[----:B------:R-:W-:Y:S01]  /*4f70*/  SHF.R.U32.HI R5, RZ, UR4, R4 ;  /* 0x00000004ff057c19 */ /* 0x000fe20008011604 */
[----:B------:R-:W-:-:S03]  /*4f80*/  ULDC UR4, c[0x0][0x658] ;  /* 0x0001960000047ab9 */ /* 0x000fc60000000800 */
[--C-:B------:R-:W-:Y:S02]  /*4f90*/  SHF.R.U64 R15, R22, UR4, R5.reuse ;  /* 0x00000004160f7c19 */ /* 0x100fe40008001205 */
[----:B------:R-:W-:-:S03]  /*4fa0*/  SHF.R.U32.HI R23, RZ, UR4, R5 ;  /* 0x00000004ff177c19 */ /* 0x000fc60008011605 */
[----:B------:R-:W-:Y:S02]  /*4fb0*/  IMAD.MOV.U32 R6, RZ, RZ, R15 ;  /* 0x000000ffff067224 */ /* 0x000fe400078e000f */
[----:B------:R-:W-:Y:S01]  /*4fc0*/  IMAD.MOV.U32 R5, RZ, RZ, R23 ;  /* 0x000000ffff057224 */ /* 0x000fe200078e0017 */
[----:B------:R-:W-:Y:S06]  /*4fd0*/  @!P0 BRA `(.L_x_79) ;  /* 0x00000000002c8947 */ /* 0x000fec0003800000 */
        /* <DEDUP_REMOVED lines=9> */
[----:B------:R-:W-:-:S04]  /*5070*/  IMAD.WIDE.U32.X R4, R23, UR7, R4, P1 ;  /* 0x0000000717047c25 */ /* 0x000fc800088e0404 */
[----:B------:R-:W-:-:S07]  /*5080*/  IMAD.MOV.U32 R6, RZ, RZ, R4 ;  /* 0x000000ffff067224 */ /* 0x000fce00078e0004 */
.L_x_79:
[----:B------:R-:W-:Y:S01]  /*5090*/  ULDC UR4, c[0x0][0x648] ;  /* 0x0001920000047ab9 */ /* 0x000fe20000000800 */
[----:B------:R-:W-:Y:S01]  /*50a0*/  LOP3.LUT R4, R22, UR16, RZ, 0xc0, !PT ;  /* 0x0000001016047c12 */ /* 0x000fe2000f8ec0ff */
[----:B------:R-:W-:Y:S01]  /*50b0*/  ULDC UR5, c[0x0][0x610] ;  /* 0x0001840000057ab9 */ /* 0x000fe20000000800 */
[----:B------:R-:W-:Y:S01]  /*50c0*/  SHF.R.U64 R5, R6, UR4, R5 ;  /* 0x0000000406057c19 */ /* 0x000fe20008001205 */
[----:B------:R-:W-:Y:S01]  /*50d0*/  ULDC UR4, c[0x0][0x638] ;  /* 0x00018e0000047ab9 */ /* 0x000fe20000000800 */
[----:B------:R-:W-:Y:S01]  /*50e0*/  LOP3.LUT R22, R21, UR15, RZ, 0xc0, !PT ;  /* 0x0000000f15167c12 */ /* 0x000fe2000f8ec0ff */
[----:B------:R-:W-:Y:S02]  /*50f0*/  IMAD.MOV.U32 R7, RZ, RZ, R14 ;  /* 0x000000ffff077224 */ /* 0x000fe400078e000e */
[----:B------:R-:W-:Y:S02]  /*5100*/  IMAD.MOV R6, RZ, RZ, -R5 ;  /* 0x000000ffff067224 */ /* 0x000fe400078e0a05 */
[----:B------:R-:W-:-:S02]  /*5110*/  IMAD R4, R5, UR17, R4 ;  /* 0x0000001105047c24 */ /* 0x000fc4000f8e0204 */
[----:B------:R-:W-:Y:S01]  /*5120*/  IMAD R15, R6, UR4, R15 ;  /* 0x00000004060f7c24 */ /* 0x000fe2000f8e020f */
[----:B------:R-:W-:Y:S01]  /*5130*/  ULDC UR4, c[0x0][0x600] ;  /* 0x0001800000047ab9 */ /* 0x000fe20000000800 */
[----:B------:R-:W-:Y:S02]  /*5140*/  IMAD R21, R4, UR5, R3 ;  /* 0x0000000504157c24 */ /* 0x000fe4000f8e0203 */
[----:B------:R-:W-:Y:S02]  /*5150*/  IMAD R4, R15, UR4, R22 ;  /* 0x000000040f047c24 */ /* 0x000fe4000f8e0216 */
[----:B------:R-:W-:-:S03]  /*5160*/  IMAD.MOV.U32 R3, RZ, RZ, 0x1 ;  /* 0x00000001ff037424 */ /* 0x000fc600078e00ff */
[----:B------:R-:W-:Y:S02]  /*5170*/  SEL R22, R4, R21, !P2 ;  /* 0x0000001504167207 */ /* 0x000fe40005000000 */
[----:B------:R-:W-:-:S07]  /*5180*/  SEL R21, R21, R4, !P2 ;  /* 0x0000000415157207 */ /* 0x000fce0005000000 */
.L_x_77:
[----:B------:R-:W-:Y:S05]  /*5190*/  BSYNC B1 ;  /* 0x0000000000017941 */ /* 0x000fea0003800000 */
.L_x_76:
[----:B------:R-:W-:-:S13]  /*51a0*/  LOP3.LUT P0, RZ, R3, 0xff, RZ, 0xc0, !PT ;  /* 0x000000ff03ff7812 */ /* 0x000fda000780c0ff */
[----:B------:R-:W-:Y:S05]  /*51b0*/  @P0 BRA `(.L_x_80) ;  /* 0xfffffff4003c0947 */ /* 0x000fea000383ffff */
[----:B------:R-:W-:Y:S05]  /*51c0*/  BSYNC B0 ;  /* 0x0000000000007941 */ /* 0x000fea0003800000 */
.L_x_69:
[----:B------:R-:W-:-:S03]  /*51d0*/  UMOV UR4, 0xffffffff ;  /* 0xffffffff00047882 */ /* 0x000fc60000000000 */
[----:B------:R-:W-:Y:S05]  /*51e0*/  BRA.DIV UR4, `(.L_x_81) ;  /* 0x00000016044c7947 */ /* 0x000fea000b800000 */
[----:B------:R-:W-:-:S13]  /*51f0*/  ELECT P6, URZ, PT ;  /* 0x00000000003f782f */ /* 0x000fda00038c0000 */
.L_x_125:
[----:B------:R-:W-:Y:S04]  /*5200*/  BSSY B0, `(.L_x_82) ;  /* 0x0000139000007945 */ /* 0x000fe80003800000 */
[----:B------:R-:W-:Y:S05]  /*5210*/  @!P6 BRA `(.L_x_83) ;  /* 0x0000001000dce947 */ /* 0x000fea0003800000 */
[----:B------:R-:W-:-:S04]  /*5220*/  LOP3.LUT R18, R18, 0x2, RZ, 0xfc, !PT ;  /* 0x0000000212127812 */ /* 0x000fc800078efcff */
[----:B------:R-:W-:-:S13]  /*5230*/  ISETP.NE.AND P0, PT, R18, 0x3, PT ;  /* 0x000000031200780c */ /* 0x000fda0003f05270 */
[----:B------:R-:W-:Y:S05]  /*5240*/  @!P0 BRA `(.L_x_84) ;  /* 0x0000000000048947 */ /* 0x000fea0003800000 */
[----:B------:R-:W-:Y:S01]  /*5250*/  BPT.TRAP 0x1 ;  /* 0x000000040000795c */ /* 0x000fe20000300000 */
.L_x_84:
[----:B------:R-:W0:Y:S01]  /*5260*/  S2R R3, SR_CgaCtaId ;  /* 0x0000000000037919 */ /* 0x000e220000008800 */
[----:B------:R-:W-:Y:S02]  /*5270*/  MOV R0, 0x400 ;  /* 0x0000040000007802 */ /* 0x000fe40000000f00 */
[----:B------:R-:W-:Y:S02]  /*5280*/  SHF.L.U32 R2, R8, 0x1f, RZ ;  /* 0x0000001f08027819 */ /* 0x000fe400000006ff */
[----:B0-----:R-:W-:-:S05]  /*5290*/  LEA R0, R3, R0, 0x18 ;  /* 0x0000000003007211 */ /* 0x001fca00078ec0ff */
[----:B------:R-:W-:-:S04]  /*52a0*/  VIADD R0, R0, 0x110 ;  /* 0x0000011000007836 */ /* 0x000fc80000000000 */
[C---:B------:R-:W-:Y:S02]  /*52b0*/  IMAD R5, R9.reuse, 0x8, R0 ;  /* 0x0000000809057824 */ /* 0x040fe400078e0200 */
[----:B------:R-:W-:Y:S02]  /*52c0*/  VIADD R9, R9, 0x1 ;  /* 0x0000000109097836 */ /* 0x000fe40000000000 */
[----:B------:R-:W0:Y:S03]  /*52d0*/  SYNCS.PHASECHK.TRANS64.TRYWAIT P0, [R5+URZ], R2 ;  /* 0x00000002050075a7 */ /* 0x000e26000800017f */
[----:B------:R-:W-:-:S04]  /*52e0*/  ISETP.NE.AND P1, PT, R9, 0x22, PT ;  /* 0x000000220900780c */ /* 0x000fc80003f25270 */
[----:B------:R-:W-:Y:S02]  /*52f0*/  SEL R3, RZ, 0x1, P1 ;  /* 0x00000001ff037807 */ /* 0x000fe40000800000 */
[----:B------:R-:W-:Y:S02]  /*5300*/  SEL R9, R9, RZ, P1 ;  /* 0x000000ff09097207 */ /* 0x000fe40000800000 */
[----:B------:R-:W-:-:S03]  /*5310*/  LOP3.LUT R8, R8, R3, RZ, 0x3c, !PT ;  /* 0x0000000308087212 */ /* 0x000fc600078e3cff */
[----:B------:R-:W-:Y:S01]  /*5320*/  IMAD R7, R9, 0x8, R0 ;  /* 0x0000000809077824 */ /* 0x000fe200078e0200 */
[----:B------:R-:W-:Y:S01]  /*5330*/  SHF.L.U32 R4, R8, 0x1f, RZ ;  /* 0x0000001f08047819 */ /* 0x000fe200000006ff */
[----:B0-----:R-:W-:Y:S06]  /*5340*/  @!P0 BRA `(.L_x_85) ;  /* 0x0000001400148947 */ /* 0x001fec0003800000 */
.L_x_126:
[----:B------:R-:W1:Y:S01]  /*5350*/  SYNCS.PHASECHK.TRANS64.TRYWAIT P0, [R7+URZ], R4 ;  /* 0x00000004070075a7 */ /* 0x000e62000800017f */
[----:B0-----:R-:W-:-:S05]  /*5360*/  VIADD R2, R9, 0x1 ;  /* 0x0000000109027836 */ /* 0x001fca0000000000 */
[----:B------:R-:W-:-:S04]  /*5370*/  ISETP.NE.AND P1, PT, R2, 0x22, PT ;  /* 0x000000220200780c */ /* 0x000fc80003f25270 */
[----:B------:R-:W-:Y:S02]  /*5380*/  SEL R3, RZ, 0x1, P1 ;  /* 0x00000001ff037807 */ /* 0x000fe40000800000 */
[----:B------:R-:W-:Y:S02]  /*5390*/  SEL R9, R2, RZ, P1 ;  /* 0x000000ff02097207 */ /* 0x000fe40000800000 */
[----:B------:R-:W-:-:S03]  /*53a0*/  LOP3.LUT R8, R8, R3, RZ, 0x3c, !PT ;  /* 0x0000000308087212 */ /* 0x000fc600078e3cff */
[----:B------:R-:W-:Y:S01]  /*53b0*/  IMAD R6, R9, 0x8, R0 ;  /* 0x0000000809067824 */ /* 0x000fe200078e0200 */
[----:B------:R-:W-:Y:S01]  /*53c0*/  SHF.L.U32 R5, R8, 0x1f, RZ ;  /* 0x0000001f08057819 */ /* 0x000fe200000006ff */
[----:B-1----:R-:W-:Y:S06]  /*53d0*/  @!P0 BRA `(.L_x_86) ;  /* 0x0000001400048947 */ /* 0x002fec0003800000 */
.L_x_127:
[----:B------:R-:W1:Y:S01]  /*53e0*/  SYNCS.PHASECHK.TRANS64.TRYWAIT P0, [R6+URZ], R5 ;  /* 0x00000005060075a7 */ /* 0x000e62000800017f */
[----:B------:R-:W-:-:S05]  /*53f0*/  VIADD R2, R9, 0x1 ;  /* 0x0000000109027836 */ /* 0x000fca0000000000 */
[----:B------:R-:W-:-:S04]  /*5400*/  ISETP.NE.AND P1, PT, R2, 0x22, PT ;  /* 0x000000220200780c */ /* 0x000fc80003f25270 */
[----:B------:R-:W-:Y:S02]  /*5410*/  SEL R3, RZ, 0x1, P1 ;  /* 0x00000001ff037807 */ /* 0x000fe40000800000 */
[----:B0-----:R-:W-:Y:S02]  /*5420*/  SEL R7, R2, RZ, P1 ;  /* 0x000000ff02077207 */ /* 0x001fe40000800000 */
[----:B------:R-:W-:-:S03]  /*5430*/  LOP3.LUT R8, R8, R3, RZ, 0x3c, !PT ;  /* 0x0000000308087212 */ /* 0x000fc600078e3cff */
[----:B------:R-:W-:Y:S01]  /*5440*/  IMAD R9, R7, 0x8, R0 ;  /* 0x0000000807097824 */ /* 0x000fe200078e0200 */
[----:B------:R-:W-:Y:S01]  /*5450*/  SHF.L.U32 R4, R8, 0x1f, RZ ;  /* 0x0000001f08047819 */ /* 0x000fe200000006ff */
[----:B-1----:R-:W-:Y:S06]  /*5460*/  @!P0 BRA `(.L_x_87) ;  /* 0x0000001000f48947 */ /* 0x002fec0003800000 */
.L_x_128:
[----:B------:R-:W1:Y:S01]  /*5470*/  SYNCS.PHASECHK.TRANS64.TRYWAIT P0, [R9+URZ], R4 ;  /* 0x00000004090075a7 */ /* 0x000e62000800017f */
[----:B------:R-:W-:-:S05]  /*5480*/  VIADD R2, R7, 0x1 ;  /* 0x0000000107027836 */ /* 0x000fca0000000000 */
[----:B------:R-:W-:-:S04]  /*5490*/  ISETP.NE.AND P1, PT, R2, 0x22, PT ;  /* 0x000000220200780c */ /* 0x000fc80003f25270 */
[----:B------:R-:W-:Y:S02]  /*54a0*/  SEL R3, RZ, 0x1, P1 ;  /* 0x00000001ff037807 */ /* 0x000fe40000800000 */
[----:B------:R-:W-:Y:S02]  /*54b0*/  SEL R7, R2, RZ, P1 ;  /* 0x000000ff02077207 */ /* 0x000fe40000800000 */
[----:B------:R-:W-:-:S03]  /*54c0*/  LOP3.LUT R8, R8, R3, RZ, 0x3c, !PT ;  /* 0x0000000308087212 */ /* 0x000fc600078e3cff */
[----:B0-----:R-:W-:Y:S01]  /*54d0*/  IMAD R6, R7, 0x8, R0 ;  /* 0x0000000807067824 */ /* 0x001fe200078e0200 */
[----:B------:R-:W-:Y:S01]  /*54e0*/  SHF.L.U32 R5, R8, 0x1f, RZ ;  /* 0x0000001f08057819 */ /* 0x000fe200000006ff */
[----:B-1----:R-:W-:Y:S06]  /*54f0*/  @!P0 BRA `(.L_x_88) ;  /* 0x0000001000e48947 */ /* 0x002fec0003800000 */
.L_x_129:
        /* <DEDUP_REMOVED lines=9> */
.L_x_130:
        /* <DEDUP_REMOVED lines=9> */
.L_x_131:
        /* <DEDUP_REMOVED lines=9> */
.L_x_132:
        /* <DEDUP_REMOVED lines=9> */
.L_x_133:
        /* <DEDUP_REMOVED lines=9> */
.L_x_134:
        /* <DEDUP_REMOVED lines=9> */
.L_x_135:
        /* <DEDUP_REMOVED lines=9> */
.L_x_136:
        /* <DEDUP_REMOVED lines=9> */
.L_x_137:
        /* <DEDUP_REMOVED lines=9> */
.L_x_138:
        /* <DEDUP_REMOVED lines=9> */
.L_x_139:
        /* <DEDUP_REMOVED lines=9> */
.L_x_140:
        /* <DEDUP_REMOVED lines=9> */
.L_x_141:
        /* <DEDUP_REMOVED lines=9> */
.L_x_142:
        /* <DEDUP_REMOVED lines=9> */
.L_x_143:
        /* <DEDUP_REMOVED lines=9> */
.L_x_144:
        /* <DEDUP_REMOVED lines=9> */
.L_x_145:
        /* <DEDUP_REMOVED lines=9> */
.L_x_146:
        /* <DEDUP_REMOVED lines=9> */
.L_x_147:
        /* <DEDUP_REMOVED lines=9> */
.L_x_148:
        /* <DEDUP_REMOVED lines=9> */
.L_x_149:
        /* <DEDUP_REMOVED lines=9> */
.L_x_150:
        /* <DEDUP_REMOVED lines=9> */
.L_x_151:
        /* <DEDUP_REMOVED lines=9> */
.L_x_152:
        /* <DEDUP_REMOVED lines=9> */
.L_x_153:
        /* <DEDUP_REMOVED lines=9> */
.L_x_154:
        /* <DEDUP_REMOVED lines=9> */
.L_x_155:
        /* <DEDUP_REMOVED lines=9> */
.L_x_156:
        /* <DEDUP_REMOVED lines=9> */
.L_x_157:
[----:B------:R-:W1:Y:S01]  /*64c0*/  SYNCS.PHASECHK.TRANS64.TRYWAIT P0, [R6+URZ], R5 ;  /* 0x00000005060075a7 */ /* 0x000e62000800017f */
[----:B------:R-:W-:-:S05]  /*64d0*/  VIADD R2, R7, 0x1 ;  /* 0x0000000107027836 */ /* 0x000fca0000000000 */
[----:B------:R-:W-:-:S04]  /*64e0*/  ISETP.NE.AND P1, PT, R2, 0x22, PT ;  /* 0x000000220200780c */ /* 0x000fc80003f25270 */
[----:B0-----:R-:W-:Y:S02]  /*64f0*/  SEL R4, RZ, 0x1, P1 ;  /* 0x00000001ff047807 */ /* 0x001fe40000800000 */
[----:B------:R-:W-:Y:S02]  /*6500*/  SEL R3, R2, RZ, P1 ;  /* 0x000000ff02037207 */ /* 0x000fe40000800000 */
[----:B------:R-:W-:Y:S01]  /*6510*/  LOP3.LUT R4, R11, R4, RZ, 0x3c, !PT ;  /* 0x000000040b047212 */ /* 0x000fe200078e3cff */
[----:B-1----:R-:W-:Y:S06]  /*6520*/  @!P0 BRA `(.L_x_117) ;  /* 0x0000000c001c8947 */ /* 0x002fec0003800000 */
.L_x_158:
[----:B------:R-:W-:Y:S01]  /*6530*/  IMAD R3, R3, 0x8, R0 ;  /* 0x0000000803037824 */ /* 0x000fe200078e0200 */
[----:B------:R-:W-:-:S07]  /*6540*/  SHF.L.U32 R0, R4, 0x1f, RZ ;  /* 0x0000001f04007819 */ /* 0x000fce00000006ff */
.L_x_118:
[----:B-1----:R1:W2:Y:S02]  /*6550*/  SYNCS.PHASECHK.TRANS64.TRYWAIT P0, [R3+URZ], R0 ;  /* 0x00000000030075a7 */ /* 0x0022a4000800017f */
[----:B--2---:R-:W-:Y:S05]  /*6560*/  @!P0 NANOSLEEP.SYNCS 0x989680 ;  /* 0x009896800000895d */ /* 0x004fea0003900000 */
[----:B------:R-:W2:Y:S02]  /*6570*/  @!P0 SYNCS.PHASECHK.TRANS64 P0, [R3+URZ], R0 ;  /* 0x00000000030085a7 */ /* 0x000ea4000800007f */
[----:B--2---:R-:W-:Y:S05]  /*6580*/  @!P0 BRA `(.L_x_118) ;  /* 0xfffffffc00f08947 */ /* 0x004fea000383ffff */
.L_x_83:
[----:B------:R-:W-:Y:S05]  /*6590*/  BSYNC B0 ;  /* 0x0000000000007941 */ /* 0x000fea0003800000 */
.L_x_82:
[----:B------:R-:W-:Y:S05]  /*65a0*/  EXIT ;  /* 0x000000000000794d */ /* 0x000fea0003800000 */
.L_x_22:
[----:B-1----:R1:W2:Y:S02]  /*65b0*/  SYNCS.PHASECHK.TRANS64.TRYWAIT P1, [R3+URZ], R0 ;  /* 0x00000000030075a7 */ /* 0x0022a4000802017f */
[----:B--2---:R-:W-:Y:S05]  /*65c0*/  @!P1 NANOSLEEP.SYNCS 0x989680 ;  /* 0x009896800000995d */ /* 0x004fea0003900000 */
[----:B------:R-:W2:Y:S02]  /*65d0*/  @!P1 SYNCS.PHASECHK.TRANS64 P1, [R3+URZ], R0 ;  /* 0x00000000030095a7 */ /* 0x000ea4000802007f */
[----:B--2---:R-:W-:Y:S05]  /*65e0*/  @!P1 BRA `(.L_x_22) ;  /* 0xfffffffc00f09947 */ /* 0x004fea000383ffff */
[----:B------:R-:W-:Y:S05]  /*65f0*/  BRA `(.L_x_21) ;  /* 0xffffffb400747947 */ /* 0x000fea000383ffff */
.L_x_27:
[----:B-1----:R1:W2:Y:S02]  /*6600*/  SYNCS.PHASECHK.TRANS64.TRYWAIT P1, [R5+URZ], R4 ;  /* 0x00000004050075a7 */ /* 0x0022a4000802017f */
[----:B--2---:R-:W-:Y:S05]  /*6610*/  @!P1 NANOSLEEP.SYNCS 0x989680 ;  /* 0x009896800000995d */ /* 0x004fea0003900000 */
[----:B------:R-:W2:Y:S02]  /*6620*/  @!P1 SYNCS.PHASECHK.TRANS64 P1, [R5+URZ], R4 ;  /* 0x00000004050095a7 */ /* 0x000ea4000802007f */
[----:B--2---:R-:W-:Y:S05]  /*6630*/  @!P1 BRA `(.L_x_27) ;  /* 0xfffffffc00f09947 */ /* 0x004fea000383ffff */
[----:B------:R-:W-:Y:S05]  /*6640*/  BRA `(.L_x_26) ;  /* 0xffffffb8000c7947 */ /* 0x000fea000383ffff */
.L_x_70:
[----:B------:R-:W-:Y:S01]  /*6650*/  BSSY B1, `(.L_x_119) ;  /* 0x0000006000017945 */ /* 0x000fe20003800000 */
[----:B------:R-:W-:-:S07]  /*6660*/  IMAD.MOV.U32 R15, RZ, RZ, -0x1 ;  /* 0xffffffffff0f7424 */ /* 0x000fce00078e00ff */
[----:B------:R-:W-:Y:S05]  /*6670*/  WARPSYNC.COLLECTIVE R15, `(.L_x_120) ;  /* 0x000000000f0c7348 */ /* 0x000fea0003c00000 */
[----:B------:R-:W-:Y:S02]  /*6680*/  ELECT P6, UR62, PT ;  /* 0x00000000003e782f */ /* 0x000fe400038c0000 */
[----:B------:R-:W-:Y:S01]  /*6690*/  MOV R14, UR62 ;  /* 0x0000003e000e7c02 */ /* 0x000fe20008000f00 */
[----:B------:R-:W-:Y:S10]  /*66a0*/  ENDCOLLECTIVE ;  /* 0x000000000000791b */ /* 0x000ff40003800000 */
.L_x_120:
[----:B------:R-:W-:Y:S05]  /*66b0*/  BSYNC B1 ;  /* 0x0000000000017941 */ /* 0x000fea0003800000 */
.L_x_119:
[----:B------:R-:W-:Y:S05]  /*66c0*/  BRA `(.L_x_121) ;  /* 0xffffffe000047947 */ /* 0x000fea000383ffff */
.L_x_73:
[----:B-1----:R1:W2:Y:S02]  /*66d0*/  SYNCS.PHASECHK.TRANS64.TRYWAIT P0, [R24+URZ+0x110], R5 ;  /* 0x00011005180075a7 */ /* 0x0022a4000800017f */
[----:B--2---:R-:W-:Y:S05]  /*66e0*/  @!P0 NANOSLEEP.SYNCS 0x989680 ;  /* 0x009896800000895d */ /* 0x004fea0003900000 */
[----:B------:R-:W2:Y:S02]  /*66f0*/  @!P0 SYNCS.PHASECHK.TRANS64 P0, [R24+URZ+0x110], R5 ;  /* 0x00011005180085a7 */ /* 0x000ea4000800007f */
[----:B--2---:R-:W-:Y:S05]  /*6700*/  @!P0 BRA `(.L_x_73) ;  /* 0xfffffffc00f08947 */ /* 0x004fea000383ffff */
[----:B------:R-:W-:Y:S05]  /*6710*/  BRA `(.L_x_122) ;  /* 0xffffffe0003c7947 */ /* 0x000fea000383ffff */
.L_x_81:
[----:B------:R-:W-:Y:S01]  /*6720*/  BSSY B0, `(.L_x_123) ;  /* 0x0000006000007945 */ /* 0x000fe20003800000 */
[----:B------:R-:W-:-:S07]  /*6730*/  IMAD.MOV.U32 R15, RZ, RZ, -0x1 ;  /* 0xffffffffff0f7424 */ /* 0x000fce00078e00ff */
[----:B------:R-:W-:Y:S05]  /*6740*/  WARPSYNC.COLLECTIVE R15, `(.L_x_124) ;  /* 0x000000000f0c7348 */ /* 0x000fea0003c00000 */
[----:B------:R-:W-:Y:S02]  /*6750*/  ELECT P6, UR62, PT ;  /* 0x00000000003e782f */ /* 0x000fe400038c0000 */
[----:B------:R-:W-:Y:S01]  /*6760*/  MOV R14, UR62 ;  /* 0x0000003e000e7c02 */ /* 0x000fe20008000f00 */
[----:B------:R-:W-:Y:S10]  /*6770*/  ENDCOLLECTIVE ;  /* 0x000000000000791b */ /* 0x000ff40003800000 */
.L_x_124:
[----:B------:R-:W-:Y:S05]  /*6780*/  BSYNC B0 ;  /* 0x0000000000007941 */ /* 0x000fea0003800000 */
.L_x_123:
[----:B------:R-:W-:Y:S05]  /*6790*/  BRA `(.L_x_125) ;  /* 0xffffffe800987947 */ /* 0x000fea000383ffff */
.L_x_85:
[----:B0-----:R0:W1:Y:S02]  /*67a0*/  SYNCS.PHASECHK.TRANS64.TRYWAIT P0, [R5+URZ], R2 ;  /* 0x00000002050075a7 */ /* 0x001064000800017f */
[----:B-1----:R-:W-:Y:S05]  /*67b0*/  @!P0 NANOSLEEP.SYNCS 0x989680 ;  /* 0x009896800000895d */ /* 0x002fea0003900000 */
[----:B------:R-:W1:Y:S02]  /*67c0*/  @!P0 SYNCS.PHASECHK.TRANS64 P0, [R5+URZ], R2 ;  /* 0x00000002050085a7 */ /* 0x000e64000800007f */
[----:B-1----:R-:W-:Y:S05]  /*67d0*/  @!P0 BRA `(.L_x_85) ;  /* 0xfffffffc00f08947 */ /* 0x002fea000383ffff */
[----:B------:R-:W-:Y:S05]  /*67e0*/  BRA `(.L_x_126) ;  /* 0xffffffe800d87947 */ /* 0x000fea000383ffff */
.L_x_86:
[----:B0-----:R0:W1:Y:S02]  /*67f0*/  SYNCS.PHASECHK.TRANS64.TRYWAIT P0, [R7+URZ], R4 ;  /* 0x00000004070075a7 */ /* 0x001064000800017f */
[----:B-1----:R-:W-:Y:S05]  /*6800*/  @!P0 NANOSLEEP.SYNCS 0x989680 ;  /* 0x009896800000895d */ /* 0x002fea0003900000 */
[----:B------:R-:W1:Y:S02]  /*6810*/  @!P0 SYNCS.PHASECHK.TRANS64 P0, [R7+URZ], R4 ;  /* 0x00000004070085a7 */ /* 0x000e64000800007f */
[----:B-1----:R-:W-:Y:S05]  /*6820*/  @!P0 BRA `(.L_x_86) ;  /* 0xfffffffc00f08947 */ /* 0x002fea000383ffff */
[----:B------:R-:W-:Y:S05]  /*6830*/  BRA `(.L_x_127) ;  /* 0xffffffe800e87947 */ /* 0x000fea000383ffff */
.L_x_87:
[----:B0-----:R0:W1:Y:S02]  /*6840*/  SYNCS.PHASECHK.TRANS64.TRYWAIT P0, [R6+URZ], R5 ;  /* 0x00000005060075a7 */ /* 0x001064000800017f */
[----:B-1----:R-:W-:Y:S05]  /*6850*/  @!P0 NANOSLEEP.SYNCS 0x989680 ;  /* 0x009896800000895d */ /* 0x002fea0003900000 */
[----:B------:R-:W1:Y:S02]  /*6860*/  @!P0 SYNCS.PHASECHK.TRANS64 P0, [R6+URZ], R5 ;  /* 0x00000005060085a7 */ /* 0x000e64000800007f */
[----:B-1----:R-:W-:Y:S05]  /*6870*/  @!P0 BRA `(.L_x_87) ;  /* 0xfffffffc00f08947 */ /* 0x002fea000383ffff */
[----:B------:R-:W-:Y:S05]  /*6880*/  BRA `(.L_x_128) ;  /* 0xffffffe800f87947 */ /* 0x000fea000383ffff */
.L_x_88:
[----:B0-----:R0:W1:Y:S02]  /*6890*/  SYNCS.PHASECHK.TRANS64.TRYWAIT P0, [R9+URZ], R4 ;  /* 0x00000004090075a7 */ /* 0x001064000800017f */
[----:B-1----:R-:W-:Y:S05]  /*68a0*/  @!P0 NANOSLEEP.SYNCS 0x989680 ;  /* 0x009896800000895d */ /* 0x002fea0003900000 */
[----:B------:R-:W1:Y:S02]  /*68b0*/  @!P0 SYNCS.PHASECHK.TRANS64 P0, [R9+URZ], R4 ;  /* 0x00000004090085a7 */ /* 0x000e64000800007f */
[----:B-1----:R-:W-:Y:S05]  /*68c0*/  @!P0 BRA `(.L_x_88) ;  /* 0xfffffffc00f08947 */ /* 0x002fea000383ffff */
[----:B------:R-:W-:Y:S05]  /*68d0*/  BRA `(.L_x_129) ;  /* 0xffffffec00087947 */ /* 0x000fea000383ffff */
.L_x_89:
[----:B0-----:R0:W1:Y:S02]  /*68e0*/  SYNCS.PHASECHK.TRANS64.TRYWAIT P0, [R6+URZ], R5 ;  /* 0x00000005060075a7 */ /* 0x001064000800017f */
[----:B-1----:R-:W-:Y:S05]  /*68f0*/  @!P0 NANOSLEEP.SYNCS 0x989680 ;  /* 0x009896800000895d */ /* 0x002fea0003900000 */
[----:B------:R-:W1:Y:S02]  /*6900*/  @!P0 SYNCS.PHASECHK.TRANS64 P0, [R6+URZ], R5 ;  /* 0x00000005060085a7 */ /* 0x000e64000800007f */
[----:B-1----:R-:W-:Y:S05]  /*6910*/  @!P0 BRA `(.L_x_89) ;  /* 0xfffffffc00f08947 */ /* 0x002fea000383ffff */
[----:B------:R-:W-:Y:S05]  /*6920*/  BRA `(.L_x_130) ;  /* 0xffffffec00187947 */ /* 0x000fea000383ffff */
.L_x_90:
[----:B0-----:R0:W1:Y:S02]  /*6930*/  SYNCS.PHASECHK.TRANS64.TRYWAIT P0, [R9+URZ], R4 ;  /* 0x00000004090075a7 */ /* 0x001064000800017f */
[----:B-1----:R-:W-:Y:S05]  /*6940*/  @!P0 NANOSLEEP.SYNCS 0x989680 ;  /* 0x009896800000895d */ /* 0x002fea0003900000 */
[----:B------:R-:W1:Y:S02]  /*6950*/  @!P0 SYNCS.PHASECHK.TRANS64 P0, [R9+URZ], R4 ;  /* 0x00000004090085a7 */ /* 0x000e64000800007f */
[----:B-1----:R-:W-:Y:S05]  /*6960*/  @!P0 BRA `(.L_x_90) ;  /* 0xfffffffc00f08947 */ /* 0x002fea000383ffff */
[----:B------:R-:W-:Y:S05]  /*6970*/  BRA `(.L_x_131) ;  /* 0xffffffec00287947 */ /* 0x000fea000383ffff */
.L_x_91:
[----:B0-----:R0:W1:Y:S02]  /*6980*/  SYNCS.PHASECHK.TRANS64.TRYWAIT P0, [R6+URZ], R5 ;  /* 0x00000005060075a7 */ /* 0x001064000800017f */
[----:B-1----:R-:W-:Y:S05]  /*6990*/  @!P0 NANOSLEEP.SYNCS 0x989680 ;  /* 0x009896800000895d */ /* 0x002fea0003900000 */
[----:B------:R-:W1:Y:S02]  /*69a0*/  @!P0 SYNCS.PHASECHK.TRANS64 P0, [R6+URZ], R5 ;  /* 0x00000005060085a7 */ /* 0x000e64000800007f */
[----:B-1----:R-:W-:Y:S05]  /*69b0*/  @!P0 BRA `(.L_x_91) ;  /* 0xfffffffc00f08947 */ /* 0x002fea000383ffff */
[----:B------:R-:W-:Y:S05]  /*69c0*/  BRA `(.L_x_132) ;  /* 0xffffffec00387947 */ /* 0x000fea000383ffff */
.L_x_92:
[----:B0-----:R0:W1:Y:S02]  /*69d0*/  SYNCS.PHASECHK.TRANS64.TRYWAIT P0, [R9+URZ], R4 ;  /* 0x00000004090075a7 */ /* 0x001064000800017f */
[----:B-1----:R-:W-:Y:S05]  /*69e0*/  @!P0 NANOSLEEP.SYNCS 0x989680 ;  /* 0x009896800000895d */ /* 0x002fea0003900000 */
[----:B------:R-:W1:Y:S02]  /*69f0*/  @!P0 SYNCS.PHASECHK.TRANS64 P0, [R9+URZ], R4 ;  /* 0x00000004090085a7 */ /* 0x000e64000800007f */
[----:B-1----:R-:W-:Y:S05]  /*6a00*/  @!P0 BRA `(.L_x_92) ;  /* 0xfffffffc00f08947 */ /* 0x002fea000383ffff */
[----:B------:R-:W-:Y:S05]  /*6a10*/  BRA `(.L_x_133) ;  /* 0xffffffec00487947 */ /* 0x000fea000383ffff */
.L_x_93:
[----:B0-----:R0:W1:Y:S02]  /*6a20*/  SYNCS.PHASECHK.TRANS64.TRYWAIT P0, [R6+URZ], R5 ;  /* 0x00000005060075a7 */ /* 0x001064000800017f */
[----:B-1----:R-:W-:Y:S05]  /*6a30*/  @!P0 NANOSLEEP.SYNCS 0x989680 ;  /* 0x009896800000895d */ /* 0x002fea0003900000 */
[----:B------:R-:W1:Y:S02]  /*6a40*/  @!P0 SYNCS.PHASECHK.TRANS64 P0, [R6+URZ], R5 ;  /* 0x00000005060085a7 */ /* 0x000e64000800007f */
[----:B-1----:R-:W-:Y:S05]  /*6a50*/  @!P0 BRA `(.L_x_93) ;  /* 0xfffffffc00f08947 */ /* 0x002fea000383ffff */
[----:B------:R-:W-:Y:S05]  /*6a60*/  BRA `(.L_x_134) ;  /* 0xffffffec00587947 */ /* 0x000fea000383ffff */
.L_x_94:
[----:B0-----:R0:W1:Y:S02]  /*6a70*/  SYNCS.PHASECHK.TRANS64.TRYWAIT P0, [R9+URZ], R4 ;  /* 0x00000004090075a7 */ /* 0x001064000800017f */
[----:B-1----:R-:W-:Y:S05]  /*6a80*/  @!P0 NANOSLEEP.SYNCS 0x989680 ;  /* 0x009896800000895d */ /* 0x002fea0003900000 */
[----:B------:R-:W1:Y:S02]  /*6a90*/  @!P0 SYNCS.PHASECHK.TRANS64 P0, [R9+URZ], R4 ;  /* 0x00000004090085a7 */ /* 0x000e64000800007f */
[----:B-1----:R-:W-:Y:S05]  /*6aa0*/  @!P0 BRA `(.L_x_94) ;  /* 0xfffffffc00f08947 */ /* 0x002fea000383ffff */
[----:B------:R-:W-:Y:S05]  /*6ab0*/  BRA `(.L_x_135) ;  /* 0xffffffec00687947 */ /* 0x000fea000383ffff */
.L_x_95:
[----:B0-----:R0:W1:Y:S02]  /*6ac0*/  SYNCS.PHASECHK.TRANS64.TRYWAIT P0, [R6+URZ], R5 ;  /* 0x00000005060075a7 */ /* 0x001064000800017f */
[----:B-1----:R-:W-:Y:S05]  /*6ad0*/  @!P0 NANOSLEEP.SYNCS 0x989680 ;  /* 0x009896800000895d */ /* 0x002fea0003900000 */
[----:B------:R-:W1:Y:S02]  /*6ae0*/  @!P0 SYNCS.PHASECHK.TRANS64 P0, [R6+URZ], R5 ;  /* 0x00000005060085a7 */ /* 0x000e64000800007f */
[----:B-1----:R-:W-:Y:S05]  /*6af0*/  @!P0 BRA `(.L_x_95) ;  /* 0xfffffffc00f08947 */ /* 0x002fea000383ffff */
[----:B------:R-:W-:Y:S05]  /*6b00*/  BRA `(.L_x_136) ;  /* 0xffffffec00787947 */ /* 0x000fea000383ffff */
.L_x_96:
[----:B0-----:R0:W1:Y:S02]  /*6b10*/  SYNCS.PHASECHK.TRANS64.TRYWAIT P0, [R9+URZ], R4 ;  /* 0x00000004090075a7 */ /* 0x001064000800017f */
[----:B-1----:R-:W-:Y:S05]  /*6b20*/  @!P0 NANOSLEEP.SYNCS 0x989680 ;  /* 0x009896800000895d */ /* 0x002fea0003900000 */
[----:B------:R-:W1:Y:S02]  /*6b30*/  @!P0 SYNCS.PHASECHK.TRANS64 P0, [R9+URZ], R4 ;  /* 0x00000004090085a7 */ /* 0x000e64000800007f */
[----:B-1----:R-:W-:Y:S05]  /*6b40*/  @!P0 BRA `(.L_x_96) ;  /* 0xfffffffc00f08947 */ /* 0x002fea000383ffff */
[----:B------:R-:W-:Y:S05]  /*6b50*/  BRA `(.L_x_137) ;  /* 0xffffffec00887947 */ /* 0x000fea000383ffff */
.L_x_97:
[----:B0-----:R0:W1:Y:S02]  /*6b60*/  SYNCS.PHASECHK.TRANS64.TRYWAIT P0, [R6+URZ], R5 ;  /* 0x00000005060075a7 */ /* 0x001064000800017f */
[----:B-1----:R-:W-:Y:S05]  /*6b70*/  @!P0 NANOSLEEP.SYNCS 0x989680 ;  /* 0x009896800000895d */ /* 0x002fea0003900000 */
[----:B------:R-:W1:Y:S02]  /*6b80*/  @!P0 SYNCS.PHASECHK.TRANS64 P0, [R6+URZ], R5 ;  /* 0x00000005060085a7 */ /* 0x000e64000800007f */
[----:B-1----:R-:W-:Y:S05]  /*6b90*/  @!P0 BRA `(.L_x_97) ;  /* 0xfffffffc00f08947 */ /* 0x002fea000383ffff */
[----:B------:R-:W-:Y:S05]  /*6ba0*/  BRA `(.L_x_138) ;  /* 0xffffffec00987947 */ /* 0x000fea000383ffff */
.L_x_98:
[----:B0-----:R0:W1:Y:S02]  /*6bb0*/  SYNCS.PHASECHK.TRANS64.TRYWAIT P0, [R9+URZ], R4 ;  /* 0x00000004090075a7 */ /* 0x001064000800017f */
[----:B-1----:R-:W-:Y:S05]  /*6bc0*/  @!P0 NANOSLEEP.SYNCS 0x989680 ;  /* 0x009896800000895d */ /* 0x002fea0003900000 */
[----:B------:R-:W1:Y:S02]  /*6bd0*/  @!P0 SYNCS.PHASECHK.TRANS64 P0, [R9+URZ], R4 ;  /* 0x00000004090085a7 */ /* 0x000e64000800007f */
[----:B-1----:R-:W-:Y:S05]  /*6be0*/  @!P0 BRA `(.L_x_98) ;  /* 0xfffffffc00f08947 */ /* 0x002fea000383ffff */
[----:B------:R-:W-:Y:S05]  /*6bf0*/  BRA `(.L_x_139) ;  /* 0xffffffec00a87947 */ /* 0x000fea000383ffff */
.L_x_99:
[----:B0-----:R0:W1:Y:S02]  /*6c00*/  SYNCS.PHASECHK.TRANS64.TRYWAIT P0, [R6+URZ], R5 ;  /* 0x00000005060075a7 */ /* 0x001064000800017f */
[----:B-1----:R-:W-:Y:S05]  /*6c10*/  @!P0 NANOSLEEP.SYNCS 0x989680 ;  /* 0x009896800000895d */ /* 0x002fea0003900000 */
[----:B------:R-:W1:Y:S02]  /*6c20*/  @!P0 SYNCS.PHASECHK.TRANS64 P0, [R6+URZ], R5 ;  /* 0x00000005060085a7 */ /* 0x000e64000800007f */
[----:B-1----:R-:W-:Y:S05]  /*6c30*/  @!P0 BRA `(.L_x_99) ;  /* 0xfffffffc00f08947 */ /* 0x002fea000383ffff */
[----:B------:R-:W-:Y:S05]  /*6c40*/  BRA `(.L_x_140) ;  /* 0xffffffec00b87947 */ /* 0x000fea000383ffff */
.L_x_100:
[----:B0-----:R0:W1:Y:S02]  /*6c50*/  SYNCS.PHASECHK.TRANS64.TRYWAIT P0, [R9+URZ], R4 ;  /* 0x00000004090075a7 */ /* 0x001064000800017f */
[----:B-1----:R-:W-:Y:S05]  /*6c60*/  @!P0 NANOSLEEP.SYNCS 0x989680 ;  /* 0x009896800000895d */ /* 0x002fea0003900000 */
[----:B------:R-:W1:Y:S02]  /*6c70*/  @!P0 SYNCS.PHASECHK.TRANS64 P0, [R9+URZ], R4 ;  /* 0x00000004090085a7 */ /* 0x000e64000800007f */
[----:B-1----:R-:W-:Y:S05]  /*6c80*/  @!P0 BRA `(.L_x_100) ;  /* 0xfffffffc00f08947 */ /* 0x002fea000383ffff */
[----:B------:R-:W-:Y:S05]  /*6c90*/  BRA `(.L_x_141) ;  /* 0xffffffec00c87947 */ /* 0x000fea000383ffff */
.L_x_101:
[----:B0-----:R0:W1:Y:S02]  /*6ca0*/  SYNCS.PHASECHK.TRANS64.TRYWAIT P0, [R6+URZ], R5 ;  /* 0x00000005060075a7 */ /* 0x001064000800017f */
[----:B-1----:R-:W-:Y:S05]  /*6cb0*/  @!P0 NANOSLEEP.SYNCS 0x989680 ;  /* 0x009896800000895d */ /* 0x002fea0003900000 */
[----:B------:R-:W1:Y:S02]  /*6cc0*/  @!P0 SYNCS.PHASECHK.TRANS64 P0, [R6+URZ], R5 ;  /* 0x00000005060085a7 */ /* 0x000e64000800007f */
[----:B-1----:R-:W-:Y:S05]  /*6cd0*/  @!P0 BRA `(.L_x_101) ;  /* 0xfffffffc00f08947 */ /* 0x002fea000383ffff */
[----:B------:R-:W-:Y:S05]  /*6ce0*/  BRA `(.L_x_142) ;  /* 0xffffffec00d87947 */ /* 0x000fea000383ffff */
.L_x_102:
[----:B0-----:R0:W1:Y:S02]  /*6cf0*/  SYNCS.PHASECHK.TRANS64.TRYWAIT P0, [R9+URZ], R4 ;  /* 0x00000004090075a7 */ /* 0x001064000800017f */
[----:B-1----:R-:W-:Y:S05]  /*6d00*/  @!P0 NANOSLEEP.SYNCS 0x989680 ;  /* 0x009896800000895d */ /* 0x002fea0003900000 */
[----:B------:R-:W1:Y:S02]  /*6d10*/  @!P0 SYNCS.PHASECHK.TRANS64 P0, [R9+URZ], R4 ;  /* 0x00000004090085a7 */ /* 0x000e64000800007f */
[----:B-1----:R-:W-:Y:S05]  /*6d20*/  @!P0 BRA `(.L_x_102) ;  /* 0xfffffffc00f08947 */ /* 0x002fea000383ffff */
[----:B------:R-:W-:Y:S05]  /*6d30*/  BRA `(.L_x_143) ;  /* 0xffffffec00e87947 */ /* 0x000fea000383ffff */
.L_x_103:
[----:B0-----:R0:W1:Y:S02]  /*6d40*/  SYNCS.PHASECHK.TRANS64.TRYWAIT P0, [R6+URZ], R5 ;  /* 0x00000005060075a7 */ /* 0x001064000800017f */
[----:B-1----:R-:W-:Y:S05]  /*6d50*/  @!P0 NANOSLEEP.SYNCS 0x989680 ;  /* 0x009896800000895d */ /* 0x002fea0003900000 */
[----:B------:R-:W1:Y:S02]  /*6d60*/  @!P0 SYNCS.PHASECHK.TRANS64 P0, [R6+URZ], R5 ;  /* 0x00000005060085a7 */ /* 0x000e64000800007f */
[----:B-1----:R-:W-:Y:S05]  /*6d70*/  @!P0 BRA `(.L_x_103) ;  /* 0xfffffffc00f08947 */ /* 0x002fea000383ffff */
[----:B------:R-:W-:Y:S05]  /*6d80*/  BRA `(.L_x_144) ;  /* 0xffffffec00f87947 */ /* 0x000fea000383ffff */
.L_x_104:
[----:B0-----:R0:W1:Y:S02]  /*6d90*/  SYNCS.PHASECHK.TRANS64.TRYWAIT P0, [R9+URZ], R4 ;  /* 0x00000004090075a7 */ /* 0x001064000800017f */
[----:B-1----:R-:W-:Y:S05]  /*6da0*/  @!P0 NANOSLEEP.SYNCS 0x989680 ;  /* 0x009896800000895d */ /* 0x002fea0003900000 */
[----:B------:R-:W1:Y:S02]  /*6db0*/  @!P0 SYNCS.PHASECHK.TRANS64 P0, [R9+URZ], R4 ;  /* 0x00000004090085a7 */ /* 0x000e64000800007f */
[----:B-1----:R-:W-:Y:S05]  /*6dc0*/  @!P0 BRA `(.L_x_104) ;  /* 0xfffffffc00f08947 */ /* 0x002fea000383ffff */
[----:B------:R-:W-:Y:S05]  /*6dd0*/  BRA `(.L_x_145) ;  /* 0xfffffff000087947 */ /* 0x000fea000383ffff */
.L_x_105:
[----:B0-----:R0:W1:Y:S02]  /*6de0*/  SYNCS.PHASECHK.TRANS64.TRYWAIT P0, [R6+URZ], R5 ;  /* 0x00000005060075a7 */ /* 0x001064000800017f */
[----:B-1----:R-:W-:Y:S05]  /*6df0*/  @!P0 NANOSLEEP.SYNCS 0x989680 ;  /* 0x009896800000895d */ /* 0x002fea0003900000 */
[----:B------:R-:W1:Y:S02]  /*6e00*/  @!P0 SYNCS.PHASECHK.TRANS64 P0, [R6+URZ], R5 ;  /* 0x00000005060085a7 */ /* 0x000e64000800007f */
[----:B-1----:R-:W-:Y:S05]  /*6e10*/  @!P0 BRA `(.L_x_105) ;  /* 0xfffffffc00f08947 */ /* 0x002fea000383ffff */
[----:B------:R-:W-:Y:S05]  /*6e20*/  BRA `(.L_x_146) ;  /* 0xfffffff000187947 */ /* 0x000fea000383ffff */
.L_x_106:
[----:B0-----:R0:W1:Y:S02]  /*6e30*/  SYNCS.PHASECHK.TRANS64.TRYWAIT P0, [R9+URZ], R4 ;  /* 0x00000004090075a7 */ /* 0x001064000800017f */
[----:B-1----:R-:W-:Y:S05]  /*6e40*/  @!P0 NANOSLEEP.SYNCS 0x989680 ;  /* 0x009896800000895d */ /* 0x002fea0003900000 */
[----:B------:R-:W1:Y:S02]  /*6e50*/  @!P0 SYNCS.PHASECHK.TRANS64 P0, [R9+URZ], R4 ;  /* 0x00000004090085a7 */ /* 0x000e64000800007f */
[----:B-1----:R-:W-:Y:S05]  /*6e60*/  @!P0 BRA `(.L_x_106) ;  /* 0xfffffffc00f08947 */ /* 0x002fea000383ffff */
[----:B------:R-:W-:Y:S05]  /*6e70*/  BRA `(.L_x_147) ;  /* 0xfffffff000287947 */ /* 0x000fea000383ffff */
.L_x_107:
[----:B0-----:R0:W1:Y:S02]  /*6e80*/  SYNCS.PHASECHK.TRANS64.TRYWAIT P0, [R6+URZ], R5 ;  /* 0x00000005060075a7 */ /* 0x001064000800017f */
[----:B-1----:R-:W-:Y:S05]  /*6e90*/  @!P0 NANOSLEEP.SYNCS 0x989680 ;  /* 0x009896800000895d */ /* 0x002fea0003900000 */
[----:B------:R-:W1:Y:S02]  /*6ea0*/  @!P0 SYNCS.PHASECHK.TRANS64 P0, [R6+URZ], R5 ;  /* 0x00000005060085a7 */ /* 0x000e64000800007f */
[----:B-1----:R-:W-:Y:S05]  /*6eb0*/  @!P0 BRA `(.L_x_107) ;  /* 0xfffffffc00f08947 */ /* 0x002fea000383ffff */
[----:B------:R-:W-:Y:S05]  /*6ec0*/  BRA `(.L_x_148) ;  /* 0xfffffff000387947 */ /* 0x000fea000383ffff */
.L_x_108:
[----:B0-----:R0:W1:Y:S02]  /*6ed0*/  SYNCS.PHASECHK.TRANS64.TRYWAIT P0, [R9+URZ], R4 ;  /* 0x00000004090075a7 */ /* 0x001064000800017f */
[----:B-1----:R-:W-:Y:S05]  /*6ee0*/  @!P0 NANOSLEEP.SYNCS 0x989680 ;  /* 0x009896800000895d */ /* 0x002fea0003900000 */
[----:B------:R-:W1:Y:S02]  /*6ef0*/  @!P0 SYNCS.PHASECHK.TRANS64 P0, [R9+URZ], R4 ;  /* 0x00000004090085a7 */ /* 0x000e64000800007f */
[----:B-1----:R-:W-:Y:S05]  /*6f00*/  @!P0 BRA `(.L_x_108) ;  /* 0xfffffffc00f08947 */ /* 0x002fea000383ffff */
[----:B------:R-:W-:Y:S05]  /*6f10*/  BRA `(.L_x_149) ;  /* 0xfffffff000487947 */ /* 0x000fea000383ffff */
.L_x_109:
[----:B0-----:R0:W1:Y:S02]  /*6f20*/  SYNCS.PHASECHK.TRANS64.TRYWAIT P0, [R6+URZ], R5 ;  /* 0x00000005060075a7 */ /* 0x001064000800017f */
[----:B-1----:R-:W-:Y:S05]  /*6f30*/  @!P0 NANOSLEEP.SYNCS 0x989680 ;  /* 0x009896800000895d */ /* 0x002fea0003900000 */
[----:B------:R-:W1:Y:S02]  /*6f40*/  @!P0 SYNCS.PHASECHK.TRANS64 P0, [R6+URZ], R5 ;  /* 0x00000005060085a7 */ /* 0x000e64000800007f */
[----:B-1----:R-:W-:Y:S05]  /*6f50*/  @!P0 BRA `(.L_x_109) ;  /* 0xfffffffc00f08947 */ /* 0x002fea000383ffff */
[----:B------:R-:W-:Y:S05]  /*6f60*/  BRA `(.L_x_150) ;  /* 0xfffffff000587947 */ /* 0x000fea000383ffff */
.L_x_110:
[----:B0-----:R0:W1:Y:S02]  /*6f70*/  SYNCS.PHASECHK.TRANS64.TRYWAIT P0, [R9+URZ], R4 ;  /* 0x00000004090075a7 */ /* 0x001064000800017f */
[----:B-1----:R-:W-:Y:S05]  /*6f80*/  @!P0 NANOSLEEP.SYNCS 0x989680 ;  /* 0x009896800000895d */ /* 0x002fea0003900000 */
[----:B------:R-:W1:Y:S02]  /*6f90*/  @!P0 SYNCS.PHASECHK.TRANS64 P0, [R9+URZ], R4 ;  /* 0x00000004090085a7 */ /* 0x000e64000800007f */
[----:B-1----:R-:W-:Y:S05]  /*6fa0*/  @!P0 BRA `(.L_x_110) ;  /* 0xfffffffc00f08947 */ /* 0x002fea000383ffff */
[----:B------:R-:W-:Y:S05]  /*6fb0*/  BRA `(.L_x_151) ;  /* 0xfffffff000687947 */ /* 0x000fea000383ffff */
.L_x_111:
[----:B0-----:R0:W1:Y:S02]  /*6fc0*/  SYNCS.PHASECHK.TRANS64.TRYWAIT P0, [R6+URZ], R5 ;  /* 0x00000005060075a7 */ /* 0x001064000800017f */
[----:B-1----:R-:W-:Y:S05]  /*6fd0*/  @!P0 NANOSLEEP.SYNCS 0x989680 ;  /* 0x009896800000895d */ /* 0x002fea0003900000 */
[----:B------:R-:W1:Y:S02]  /*6fe0*/  @!P0 SYNCS.PHASECHK.TRANS64 P0, [R6+URZ], R5 ;  /* 0x00000005060085a7 */ /* 0x000e64000800007f */
[----:B-1----:R-:W-:Y:S05]  /*6ff0*/  @!P0 BRA `(.L_x_111) ;  /* 0xfffffffc00f08947 */ /* 0x002fea000383ffff */
[----:B------:R-:W-:Y:S05]  /*7000*/  BRA `(.L_x_152) ;  /* 0xfffffff000787947 */ /* 0x000fea000383ffff */
.L_x_112:
[----:B0-----:R0:W1:Y:S02]  /*7010*/  SYNCS.PHASECHK.TRANS64.TRYWAIT P0, [R9+URZ], R4 ;  /* 0x00000004090075a7 */ /* 0x001064000800017f */
[----:B-1----:R-:W-:Y:S05]  /*7020*/  @!P0 NANOSLEEP.SYNCS 0x989680 ;  /* 0x009896800000895d */ /* 0x002fea0003900000 */
[----:B------:R-:W1:Y:S02]  /*7030*/  @!P0 SYNCS.PHASECHK.TRANS64 P0, [R9+URZ], R4 ;  /* 0x00000004090085a7 */ /* 0x000e64000800007f */
[----:B-1----:R-:W-:Y:S05]  /*7040*/  @!P0 BRA `(.L_x_112) ;  /* 0xfffffffc00f08947 */ /* 0x002fea000383ffff */
[----:B------:R-:W-:Y:S05]  /*7050*/  BRA `(.L_x_153) ;  /* 0xfffffff000887947 */ /* 0x000fea000383ffff */
.L_x_113:
[----:B0-----:R0:W1:Y:S02]  /*7060*/  SYNCS.PHASECHK.TRANS64.TRYWAIT P0, [R6+URZ], R5 ;  /* 0x00000005060075a7 */ /* 0x001064000800017f */
[----:B-1----:R-:W-:Y:S05]  /*7070*/  @!P0 NANOSLEEP.SYNCS 0x989680 ;  /* 0x009896800000895d */ /* 0x002fea0003900000 */
[----:B------:R-:W1:Y:S02]  /*7080*/  @!P0 SYNCS.PHASECHK.TRANS64 P0, [R6+URZ], R5 ;  /* 0x00000005060085a7 */ /* 0x000e64000800007f */
[----:B-1----:R-:W-:Y:S05]  /*7090*/  @!P0 BRA `(.L_x_113) ;  /* 0xfffffffc00f08947 */ /* 0x002fea000383ffff */
[----:B------:R-:W-:Y:S05]  /*70a0*/  BRA `(.L_x_154) ;  /* 0xfffffff000987947 */ /* 0x000fea000383ffff */
.L_x_114:
[----:B0-----:R0:W1:Y:S02]  /*70b0*/  SYNCS.PHASECHK.TRANS64.TRYWAIT P0, [R9+URZ], R4 ;  /* 0x00000004090075a7 */ /* 0x001064000800017f */
[----:B-1----:R-:W-:Y:S05]  /*70c0*/  @!P0 NANOSLEEP.SYNCS 0x989680 ;  /* 0x009896800000895d */ /* 0x002fea0003900000 */
[----:B------:R-:W1:Y:S02]  /*70d0*/  @!P0 SYNCS.PHASECHK.TRANS64 P0, [R9+URZ], R4 ;  /* 0x00000004090085a7 */ /* 0x000e64000800007f */
[----:B-1----:R-:W-:Y:S05]  /*70e0*/  @!P0 BRA `(.L_x_114) ;  /* 0xfffffffc00f08947 */ /* 0x002fea000383ffff */
[----:B------:R-:W-:Y:S05]  /*70f0*/  BRA `(.L_x_155) ;  /* 0xfffffff000a87947 */ /* 0x000fea000383ffff */
.L_x_115:
[----:B0-----:R0:W1:Y:S02]  /*7100*/  SYNCS.PHASECHK.TRANS64.TRYWAIT P0, [R6+URZ], R5 ;  /* 0x00000005060075a7 */ /* 0x001064000800017f */
[----:B-1----:R-:W-:Y:S05]  /*7110*/  @!P0 NANOSLEEP.SYNCS 0x989680 ;  /* 0x009896800000895d */ /* 0x002fea0003900000 */
[----:B------:R-:W1:Y:S02]  /*7120*/  @!P0 SYNCS.PHASECHK.TRANS64 P0, [R6+URZ], R5 ;  /* 0x00000005060085a7 */ /* 0x000e64000800007f */
[----:B-1----:R-:W-:Y:S05]  /*7130*/  @!P0 BRA `(.L_x_115) ;  /* 0xfffffffc00f08947 */ /* 0x002fea000383ffff */
[----:B------:R-:W-:Y:S05]  /*7140*/  BRA `(.L_x_156) ;  /* 0xfffffff000b87947 */ /* 0x000fea000383ffff */
.L_x_116:
[----:B0-----:R0:W1:Y:S02]  /*7150*/  SYNCS.PHASECHK.TRANS64.TRYWAIT P0, [R9+URZ], R4 ;  /* 0x00000004090075a7 */ /* 0x001064000800017f */
[----:B-1----:R-:W-:Y:S05]  /*7160*/  @!P0 NANOSLEEP.SYNCS 0x989680 ;  /* 0x009896800000895d */ /* 0x002fea0003900000 */
[----:B------:R-:W1:Y:S02]  /*7170*/  @!P0 SYNCS.PHASECHK.TRANS64 P0, [R9+URZ], R4 ;  /* 0x00000004090085a7 */ /* 0x000e64000800007f */
[----:B-1----:R-:W-:Y:S05]  /*7180*/  @!P0 BRA `(.L_x_116) ;  /* 0xfffffffc00f08947 */ /* 0x002fea000383ffff */
[----:B------:R-:W-:Y:S05]  /*7190*/  BRA `(.L_x_157) ;  /* 0xfffffff000c87947 */ /* 0x000fea000383ffff */
.L_x_117:
[----:B0-----:R0:W1:Y:S02]  /*71a0*/  SYNCS.PHASECHK.TRANS64.TRYWAIT P0, [R6+URZ], R5 ;  /* 0x00000005060075a7 */ /* 0x001064000800017f */
[----:B-1----:R-:W-:Y:S05]  /*71b0*/  @!P0 NANOSLEEP.SYNCS 0x989680 ;  /* 0x009896800000895d */ /* 0x002fea0003900000 */
[----:B------:R-:W1:Y:S02]  /*71c0*/  @!P0 SYNCS.PHASECHK.TRANS64 P0, [R6+URZ], R5 ;  /* 0x00000005060085a7 */ /* 0x000e64000800007f */
[----:B-1----:R-:W-:Y:S05]  /*71d0*/  @!P0 BRA `(.L_x_117) ;  /* 0xfffffffc00f08947 */ /* 0x002fea000383ffff */
[----:B------:R-:W-:Y:S05]  /*71e0*/  BRA `(.L_x_158) ;  /* 0xfffffff000d07947 */ /* 0x000fea000383ffff */
.L_x_159:
[----:B------:R-:W-:-:S00]  /*71f0*/  BRA `(.L_x_159) ;  /* 0xfffffffc00fc7947 */ /* 0x000fc0000383ffff */
[----:B------:R-:W-:-:S00]  /*7200*/  NOP ;  /* 0x0000000000007918 */ /* 0x000fc00000000000 */
[----:B------:R-:W-:-:S00]  /*7210*/  NOP ;  /* 0x0000000000007918 */ /* 0x000fc00000000000 */
[----:B------:R-:W-:-:S00]  /*7220*/  NOP ;  /* 0x0000000000007918 */ /* 0x000fc00000000000 */
[----:B------:R-:W-:-:S00]  /*7230*/  NOP ;  /* 0x0000000000007918 */ /* 0x000fc00000000000 */
[----:B------:R-:W-:-:S00]  /*7240*/  NOP ;  /* 0x0000000000007918 */ /* 0x000fc00000000000 */
[----:B------:R-:W-:-:S00]  /*7250*/  NOP ;  /* 0x0000000000007918 */ /* 0x000fc00000000000 */
[----:B------:R-:W-:-:S00]  /*7260*/  NOP ;  /* 0x0000000000007918 */ /* 0x000fc00000000000 */
[----:B------:R-:W-:-:S00]  /*7270*/  NOP ;  /* 0x0000000000007918 */ /* 0x000fc00000000000 */
.L_x_160:


//--------------------- .nv.global.init           --------------------------
	.section	.nv.global.init,"aw",@progbits
.nv.global.init:
	.type		$str$22,@object
	.size		$str$22,($str$23 - $str$22)
$str$22:
        /*0000*/ 	.byte	0x6b, 0x5f, 0x74, 0x69, 0x6c, 0x65, 0x5f, 0x63, 0x6f, 0x75, 0x6e, 0x74, 0x20, 0x3e, 0x3d, 0x20
        /*0010*/ 	.byte	0x31, 0x00
	.type		$str$23,@object
	.size		$str$23,(__unnamed_1 - $str$23)
$str$23:
        /*0012*/ 	.byte	0x2f, 0x74, 0x6d, 0x70, 0x2f, 0x63, 0x75, 0x74, 0x6c, 0x61, 0x73, 0x73, 0x5f, 0x73, 0x77, 0x65
        /*0022*/ 	.byte	0x65, 0x70, 0x5f, 0x73, 0x72, 0x63, 0x2f, 0x69, 0x6e, 0x63, 0x6c, 0x75, 0x64, 0x65, 0x2f, 0x63
        /*0032*/ 	.byte	0x75, 0x74, 0x6c, 0x61, 0x73, 0x73, 0x2f, 0x67, 0x65, 0x6d, 0x6d, 0x2f, 0x63, 0x6f, 0x6c, 0x6c
        /*0042*/ 	.byte	0x65, 0x63, 0x74, 0x69, 0x76, 0x65, 0x2f, 0x73, 0x6d, 0x39, 0x30, 0x5f, 0x6d, 0x6d, 0x61, 0x5f
        /*0052*/ 	.byte	0x74, 0x6d, 0x61, 0x5f, 0x67, 0x6d, 0x6d, 0x61, 0x5f, 0x73, 0x73, 0x5f, 0x77, 0x61, 0x72, 0x70
        /*0062*/ 	.byte	0x73, 0x70, 0x65, 0x63, 0x69, 0x61, 0x6c, 0x69, 0x7a, 0x65, 0x64, 0x2e, 0x68, 0x70, 0x70, 0x00
	.type		__unnamed_1,@object
	.size		__unnamed_1,(.L_0 - __unnamed_1)
__unnamed_1:
        /*0072*/ 	.byte	0x76, 0x6f, 0x69, 0x64, 0x20, 0x63, 0x75, 0x74, 0x6c, 0x61, 0x73, 0x73, 0x3a, 0x3a, 0x67, 0x65
        /* <DEDUP_REMOVED lines=180> */
        /*0bc2*/ 	.byte	0x79, 0x5d, 0x00
.L_0:


//--------------------- .nv.shared._ZN7cutlass13device_kernelINS_4gemm6kernel13GemmUniversalIN4cute5tupleIJiiiiEEENS1_10collective13CollectiveMmaINS1_34MainloopSm90TmaGmmaWarpSpecializedILi34ENS5_IJNS4_1CILi2EEENSA_ILi1EEESC_EEENS1_35KernelTmaWarpSpecializedCooperativeEEENS5_IJNSA_ILi192EEENSA_ILi16EEESH_EEENS_6half_tENS5_IJlSC_lEEESJ_SK_NS4_8TiledMMAINS4_8MMA_AtomIJNS4_4SM904GMMA25MMA_64x16x16_F32F16F16_SSILNSO_5MajorE0ELSQ_0ELNSO_7ScaleInE1ELSR_1EEEEEENS4_6LayoutISD_NS5_IJSC_NSA_ILi0EEESV_EEEEENS5_IJNS4_10UnderscoreESY_SY_EEEEENS4_13SM90_TMA_LOADENS4_14ComposedLayoutINS4_7SwizzleILi1ELi4ELi3EEENS4_18smem_ptr_flag_bitsILi16EEENSU_INS5_IJNSA_ILi8EEESH_EEENS5_IJSH_SC_EEEEEEEvNS4_8identityENS4_23SM90_TMA_LOAD_MULTICASTES1B_vS1C_EENS_8epilogue10collective6detail29Sm90TmaWarpSpecializedAdapterINS1G_15DefaultEpilogueISJ_SK_SK_NS1F_6thread17LinearCombinationISJ_Li1EffLNS1K_9ScaleType4KindE0ELNS_15FloatRoundStyleE2ESJ_EENS1_15EpilogueDefaultEEEEEvvEEEEvNT_6ParamsE --------------------------
	.section	.nv.shared._ZN7cutlass13device_kernelINS_4gemm6kernel13GemmUniversalIN4cute5tupleIJiiiiEEENS1_10collective13CollectiveMmaINS1_34MainloopSm90TmaGmmaWarpSpecializedILi34ENS5_IJNS4_1CILi2EEENSA_ILi1EEESC_EEENS1_35KernelTmaWarpSpecializedCooperativeEEENS5_IJNSA_ILi192EEENSA_ILi16EEESH_EEENS_6half_tENS5_IJlSC_lEEESJ_SK_NS4_8TiledMMAINS4_8MMA_AtomIJNS4_4SM904GMMA25MMA_64x16x16_F32F16F16_SSILNSO_5MajorE0ELSQ_0ELNSO_7ScaleInE1ELSR_1EEEEEENS4_6LayoutISD_NS5_IJSC_NSA_ILi0EEESV_EEEEENS5_IJNS4_10UnderscoreESY_SY_EEEEENS4_13SM90_TMA_LOADENS4_14ComposedLayoutINS4_7SwizzleILi1ELi4ELi3EEENS4_18smem_ptr_flag_bitsILi16EEENSU_INS5_IJNSA_ILi8EEESH_EEENS5_IJSH_SC_EEEEEEEvNS4_8identityENS4_23SM90_TMA_LOAD_MULTICASTES1B_vS1C_EENS_8epilogue10collective6detail29Sm90TmaWarpSpecializedAdapterINS1G_15DefaultEpilogueISJ_SK_SK_NS1F_6thread17LinearCombinationISJ_Li1EffLNS1K_9ScaleType4KindE0ELNS_15FloatRoundStyleE2ESJ_EENS1_15EpilogueDefaultEEEEEvvEEEEvNT_6ParamsE,"aw",@nobits
	.sectionflags	@""
	.align	16
	.zero		1024


//--------------------- .nv.shared.reserved.0     --------------------------
	.section	.nv.shared.reserved.0,"aw",@nobits
	.weak		__nv_reservedSMEM_offset_0_alias
	.size		__nv_reservedSMEM_offset_0_alias, 0, 0
	.other		__nv_reservedSMEM_offset_0_alias,@"STO_CUDA_RESERVED_SHARED STV_DEFAULT"
__nv_reservedSMEM_offset_0_alias:
	.zero		0


//--------------------- .nv.global                --------------------------
	.section	.nv.global,"aw",@nobits
.nv.global:
	.type		_ZN39_INTERNAL_92fe73d6_4_k_cu_50e4305d_53714cute1_E,@object
	.size		_ZN39_INTERNAL_92fe73d6_4_k_cu_50e4305d_53714cute1_E,(_ZN39_INTERNAL_92fe73d6_4_k_cu_50e4305d_53714cuda3std3__45__cpo6cbeginE - _ZN39_INTERNAL_92fe73d6_4_k_cu_50e4305d_53714cute1_E)
_ZN39_INTERNAL_92fe73d6_4_k_cu_50e4305d_53714cute1_E:
	.zero		1
	.type		_ZN39_INTERNAL_92fe73d6_4_k_cu_50e4305d_53714cuda3std3__45__cpo6cbeginE,@object
	.size		_ZN39_INTERNAL_92fe73d6_4_k_cu_50e4305d_53714cuda3std3__45__cpo6cbeginE,(_ZN39_INTERNAL_92fe73d6_4_k_cu_50e4305d_53714cuda3std3__48in_placeE - _ZN39_INTERNAL_92fe73d6_4_k_cu_50e4305d_53714cuda3std3__45__cpo6cbeginE)
_ZN39_INTERNAL_92fe73d6_4_k_cu_50e4305d_53714cuda3std3__45__cpo6cbeginE:
	.zero		1
	.type		_ZN39_INTERNAL_92fe73d6_4_k_cu_50e4305d_53714cuda3std3__48in_placeE,@object
	.size		_ZN39_INTERNAL_92fe73d6_4_k_cu_50e4305d_53714cuda3std3__48in_placeE,(_ZN39_INTERNAL_92fe73d6_4_k_cu_50e4305d_53714cuda3std6ranges3__45__cpo9iter_moveE - _ZN39_INTERNAL_92fe73d6_4_k_cu_50e4305d_53714cuda3std3__48in_placeE)
_ZN39_INTERNAL_92fe73d6_4_k_cu_50e4305d_53714cuda3std3__48in_placeE:
	.zero		1
	.type		_ZN39_INTERNAL_92fe73d6_4_k_cu_50e4305d_53714cuda3std6ranges3__45__cpo9iter_moveE,@object
	.size		_ZN39_INTERNAL_92fe73d6_4_k_cu_50e4305d_53714cuda3std6ranges3__45__cpo9iter_moveE,(_ZN39_INTERNAL_92fe73d6_4_k_cu_50e4305d_53714cuda3std3__45__cpo5beginE - _ZN39_INTERNAL_92fe73d6_4_k_cu_50e4305d_53714cuda3std6ranges3__45__cpo9iter_moveE)
_ZN39_INTERNAL_92fe73d6_4_k_cu_50e4305d_53714cuda3std6ranges3__45__cpo9iter_moveE:
	.zero		1
	.type		_ZN39_INTERNAL_92fe73d6_4_k_cu_50e4305d_53714cuda3std3__45__cpo5beginE,@object
	.size		_ZN39_INTERNAL_92fe73d6_4_k_cu_50e4305d_53714cuda3std3__45__cpo5beginE,(_ZN39_INTERNAL_92fe73d6_4_k_cu_50e4305d_53714cuda3std3__441_GLOBAL__N__92fe73d6_4_k_cu_50e4305d_53716ignoreE - _ZN39_INTERNAL_92fe73d6_4_k_cu_50e4305d_53714cuda3std3__45__cpo5beginE)
_ZN39_INTERNAL_92fe73d6_4_k_cu_50e4305d_53714cuda3std3__45__cpo5beginE:
	.zero		1
	.type		_ZN39_INTERNAL_92fe73d6_4_k_cu_50e4305d_53714cuda3std3__441_GLOBAL__N__92fe73d6_4_k_cu_50e4305d_53716ignoreE,@object
	.size		_ZN39_INTERNAL_92fe73d6_4_k_cu_50e4305d_53714cuda3std3__441_GLOBAL__N__92fe73d6_4_k_cu_50e4305d_53716ignoreE,(_ZN39_INTERNAL_92fe73d6_4_k_cu_50e4305d_53714cute7productE - _ZN39_INTERNAL_92fe73d6_4_k_cu_50e4305d_53714cuda3std3__441_GLOBAL__N__92fe73d6_4_k_cu_50e4305d_53716ignoreE)
_ZN39_INTERNAL_92fe73d6_4_k_cu_50e4305d_53714cuda3std3__441_GLOBAL__N__92fe73d6_4_k_cu_50e4305d_53716ignoreE:
	.zero		1
	.type		_ZN39_INTERNAL_92fe73d6_4_k_cu_50e4305d_53714cute7productE,@object
	.size		_ZN39_INTERNAL_92fe73d6_4_k_cu_50e4305d_53714cute7productE,(_ZN39_INTERNAL_92fe73d6_4_k_cu_50e4305d_53714cuda3std3__45__cpo3endE - _ZN39_INTERNAL_92fe73d6_4_k_cu_50e4305d_53714cute7productE)
_ZN39_INTERNAL_92fe73d6_4_k_cu_50e4305d_53714cute7productE:
	.zero		1
	.type		_ZN39_INTERNAL_92fe73d6_4_k_cu_50e4305d_53714cuda3std3__45__cpo3endE,@object
	.size		_ZN39_INTERNAL_92fe73d6_4_k_cu_50e4305d_53714cuda3std3__45__cpo3endE,(_ZN39_INTERNAL_92fe73d6_4_k_cu_50e4305d_53714cuda3std3__419piecewise_constructE - _ZN39_INTERNAL_92fe73d6_4_k_cu_50e4305d_53714cuda3std3__45__cpo3endE)
_ZN39_INTERNAL_92fe73d6_4_k_cu_50e4305d_53714cuda3std3__45__cpo3endE:
	.zero		1
	.type		_ZN39_INTERNAL_92fe73d6_4_k_cu_50e4305d_53714cuda3std3__419piecewise_constructE,@object
	.size		_ZN39_INTERNAL_92fe73d6_4_k_cu_50e4305d_53714cuda3std3__419piecewise_constructE,(_ZN39_INTERNAL_92fe73d6_4_k_cu_50e4305d_53714cuda3std3__45__cpo4cendE - _ZN39_INTERNAL_92fe73d6_4_k_cu_50e4305d_53714cuda3std3__419piecewise_constructE)
_ZN39_INTERNAL_92fe73d6_4_k_cu_50e4305d_53714cuda3std3__419piecewise_constructE:
	.zero		1
	.type		_ZN39_INTERNAL_92fe73d6_4_k_cu_50e4305d_53714cuda3std3__45__cpo4cendE,@object
	.size		_ZN39_INTERNAL_92fe73d6_4_k_cu_50e4305d_53714cuda3std3__45__cpo4cendE,(_ZN39_INTERNAL_92fe73d6_4_k_cu_50e4305d_53714cuda3std6ranges3__45__cpo4swapE - _ZN39_INTERNAL_92fe73d6_4_k_cu_50e4305d_53714cuda3std3__45__cpo4cendE)
_ZN39_INTERNAL_92fe73d6_4_k_cu_50e4305d_53714cuda3std3__45__cpo4cendE:
	.zero		1
	.type		_ZN39_INTERNAL_92fe73d6_4_k_cu_50e4305d_53714cuda3std6ranges3__45__cpo4swapE,@object
	.size		_ZN39_INTERNAL_92fe73d6_4_k_cu_50e4305d_53714cuda3std6ranges3__45__cpo4swapE,(.L_8 - _ZN39_INTERNAL_92fe73d6_4_k_cu_50e4305d_53714cuda3std6ranges3__45__cpo4swapE)
_ZN39_INTERNAL_92fe73d6_4_k_cu_50e4305d_53714cuda3std6ranges3__45__cpo4swapE:
	.zero		1
.L_8:


//--------------------- .nv.constant0._ZN7cutlass13device_kernelINS_4gemm6kernel13GemmUniversalIN4cute5tupleIJiiiiEEENS1_10collective13CollectiveMmaINS1_34MainloopSm90TmaGmmaWarpSpecializedILi34ENS5_IJNS4_1CILi2EEENSA_ILi1EEESC_EEENS1_35KernelTmaWarpSpecializedCooperativeEEENS5_IJNSA_ILi192EEENSA_ILi16EEESH_EEENS_6half_tENS5_IJlSC_lEEESJ_SK_NS4_8TiledMMAINS4_8MMA_AtomIJNS4_4SM904GMMA25MMA_64x16x16_F32F16F16_SSILNSO_5MajorE0ELSQ_0ELNSO_7ScaleInE1ELSR_1EEEEEENS4_6LayoutISD_NS5_IJSC_NSA_ILi0EEESV_EEEEENS5_IJNS4_10UnderscoreESY_SY_EEEEENS4_13SM90_TMA_LOADENS4_14ComposedLayoutINS4_7SwizzleILi1ELi4ELi3EEENS4_18smem_ptr_flag_bitsILi16EEENSU_INS5_IJNSA_ILi8EEESH_EEENS5_IJSH_SC_EEEEEEEvNS4_8identityENS4_23SM90_TMA_LOAD_MULTICASTES1B_vS1C_EENS_8epilogue10collective6detail29Sm90TmaWarpSpecializedAdapterINS1G_15DefaultEpilogueISJ_SK_SK_NS1F_6thread17LinearCombinationISJ_Li1EffLNS1K_9ScaleType4KindE0ELNS_15FloatRoundStyleE2ESJ_EENS1_15EpilogueDefaultEEEEEvvEEEEvNT_6ParamsE --------------------------
	.section	.nv.constant0._ZN7cutlass13device_kernelINS_4gemm6kernel13GemmUniversalIN4cute5tupleIJiiiiEEENS1_10collective13CollectiveMmaINS1_34MainloopSm90TmaGmmaWarpSpecializedILi34ENS5_IJNS4_1CILi2EEENSA_ILi1EEESC_EEENS1_35KernelTmaWarpSpecializedCooperativeEEENS5_IJNSA_ILi192EEENSA_ILi16EEESH_EEENS_6half_tENS5_IJlSC_lEEESJ_SK_NS4_8TiledMMAINS4_8MMA_AtomIJNS4_4SM904GMMA25MMA_64x16x16_F32F16F16_SSILNSO_5MajorE0ELSQ_0ELNSO_7ScaleInE1ELSR_1EEEEEENS4_6LayoutISD_NS5_IJSC_NSA_ILi0EEESV_EEEEENS5_IJNS4_10UnderscoreESY_SY_EEEEENS4_13SM90_TMA_LOADENS4_14ComposedLayoutINS4_7SwizzleILi1ELi4ELi3EEENS4_18smem_ptr_flag_bitsILi16EEENSU_INS5_IJNSA_ILi8EEESH_EEENS5_IJSH_SC_EEEEEEEvNS4_8identityENS4_23SM90_TMA_LOAD_MULTICASTES1B_vS1C_EENS_8epilogue10collective6detail29Sm90TmaWarpSpecializedAdapterINS1G_15DefaultEpilogueISJ_SK_SK_NS1F_6thread17LinearCombinationISJ_Li1EffLNS1K_9ScaleType4KindE0ELNS_15FloatRoundStyleE2ESJ_EENS1_15EpilogueDefaultEEEEEvvEEEEvNT_6ParamsE,"a",@progbits
	.sectionflags	@""
	.align	4
.nv.constant0._ZN7cutlass13device_kernelINS_4gemm6kernel13GemmUniversalIN4cute5tupleIJiiiiEEENS1_10collective13CollectiveMmaINS1_34MainloopSm90TmaGmmaWarpSpecializedILi34ENS5_IJNS4_1CILi2EEENSA_ILi1EEESC_EEENS1_35KernelTmaWarpSpecializedCooperativeEEENS5_IJNSA_ILi192EEENSA_ILi16EEESH_EEENS_6half_tENS5_IJlSC_lEEESJ_SK_NS4_8TiledMMAINS4_8MMA_AtomIJNS4_4SM904GMMA25MMA_64x16x16_F32F16F16_SSILNSO_5MajorE0ELSQ_0ELNSO_7ScaleInE1ELSR_1EEEEEENS4_6LayoutISD_NS5_IJSC_NSA_ILi0EEESV_EEEEENS5_IJNS4_10UnderscoreESY_SY_EEEEENS4_13SM90_TMA_LOADENS4_14ComposedLayoutINS4_7SwizzleILi1ELi4ELi3EEENS4_18smem_ptr_flag_bitsILi16EEENSU_INS5_IJNSA_ILi8EEESH_EEENS5_IJSH_SC_EEEEEEEvNS4_8identityENS4_23SM90_TMA_LOAD_MULTICASTES1B_vS1C_EENS_8epilogue10collective6detail29Sm90TmaWarpSpecializedAdapterINS1G_15DefaultEpilogueISJ_SK_SK_NS1F_6thread17LinearCombinationISJ_Li1EffLNS1K_9ScaleType4KindE0ELNS_15FloatRoundStyleE2ESJ_EENS1_15EpilogueDefaultEEEEEvvEEEEvNT_6ParamsE:
	.zero		1664


//--------------------- SYMBOLS --------------------------

	.type		.nv.reservedSmem.offset0,@object
	.size		.nv.reservedSmem.offset0,0x4
	.type		__assertfail,@function
